//
// Generated by NVIDIA NVVM Compiler
//
// Compiler Build ID: CL-36424714
// Cuda compilation tools, release 13.0, V13.0.88
// Based on NVVM 20.0.0
//

.version 9.0
.target sm_100
.address_size 64

	// .globl	_Z5histoPiiS_i
// _ZZ9scan_cudaPiS_S_iE4temp has been demoted

.visible .entry _Z5histoPiiS_i(
	.param .u64 .ptr .align 1 _Z5histoPiiS_i_param_0,
	.param .u32 _Z5histoPiiS_i_param_1,
	.param .u64 .ptr .align 1 _Z5histoPiiS_i_param_2,
	.param .u32 _Z5histoPiiS_i_param_3
)
{
	.reg .pred 	%p<13>;
	.reg .b32 	%r<67>;
	.reg .b64 	%rd<31>;

	ld.param.u64 	%rd3, [_Z5histoPiiS_i_param_0];
	ld.param.u32 	%r21, [_Z5histoPiiS_i_param_1];
	ld.param.u64 	%rd4, [_Z5histoPiiS_i_param_2];
	ld.param.u32 	%r22, [_Z5histoPiiS_i_param_3];
	cvta.to.global.u64 	%rd1, %rd4;
	cvta.to.global.u64 	%rd2, %rd3;
	mov.u32 	%r23, %ctaid.x;
	mov.u32 	%r24, %ntid.x;
	mov.u32 	%r25, %tid.x;
	mad.lo.s32 	%r64, %r23, %r24, %r25;
	mov.u32 	%r26, %nctaid.x;
	mul.lo.s32 	%r2, %r24, %r26;
	setp.ge.s32 	%p1, %r64, %r22;
	@%p1 bra 	$L__BB0_5;
	add.s32 	%r27, %r64, %r2;
	max.s32 	%r28, %r22, %r27;
	setp.lt.s32 	%p2, %r27, %r22;
	selp.u32 	%r29, 1, 0, %p2;
	add.s32 	%r30, %r27, %r29;
	sub.s32 	%r31, %r28, %r30;
	div.u32 	%r32, %r31, %r2;
	add.s32 	%r3, %r32, %r29;
	and.b32  	%r33, %r3, 3;
	setp.eq.s32 	%p3, %r33, 3;
	mov.u32 	%r61, %r64;
	@%p3 bra 	$L__BB0_4;
	add.s32 	%r34, %r3, 1;
	and.b32  	%r35, %r34, 3;
	neg.s32 	%r59, %r35;
	mov.u32 	%r61, %r64;
$L__BB0_3:
	.pragma "nounroll";
	mul.wide.s32 	%rd5, %r61, 4;
	add.s64 	%rd6, %rd1, %rd5;
	mov.b32 	%r36, 0;
	st.global.u32 	[%rd6], %r36;
	add.s32 	%r61, %r61, %r2;
	add.s32 	%r59, %r59, 1;
	setp.ne.s32 	%p4, %r59, 0;
	@%p4 bra 	$L__BB0_3;
$L__BB0_4:
	setp.lt.u32 	%p5, %r3, 3;
	@%p5 bra 	$L__BB0_5;
	bra.uni 	$L__BB0_12;
$L__BB0_5:
	setp.ge.s32 	%p7, %r64, %r21;
	@%p7 bra 	$L__BB0_11;
	add.s32 	%r39, %r64, %r2;
	max.s32 	%r40, %r21, %r39;
	setp.lt.s32 	%p8, %r39, %r21;
	selp.u32 	%r41, 1, 0, %p8;
	add.s32 	%r42, %r39, %r41;
	sub.s32 	%r43, %r40, %r42;
	div.u32 	%r44, %r43, %r2;
	add.s32 	%r10, %r44, %r41;
	and.b32  	%r45, %r10, 3;
	setp.eq.s32 	%p9, %r45, 3;
	@%p9 bra 	$L__BB0_9;
	add.s32 	%r46, %r10, 1;
	and.b32  	%r47, %r46, 3;
	neg.s32 	%r62, %r47;
$L__BB0_8:
	.pragma "nounroll";
	mul.wide.s32 	%rd13, %r64, 4;
	add.s64 	%rd14, %rd2, %rd13;
	ld.global.u32 	%r48, [%rd14];
	mul.wide.s32 	%rd15, %r48, 4;
	add.s64 	%rd16, %rd1, %rd15;
	atom.global.add.u32 	%r49, [%rd16], 1;
	add.s32 	%r64, %r64, %r2;
	add.s32 	%r62, %r62, 1;
	setp.ne.s32 	%p10, %r62, 0;
	@%p10 bra 	$L__BB0_8;
$L__BB0_9:
	setp.lt.u32 	%p11, %r10, 3;
	@%p11 bra 	$L__BB0_11;
$L__BB0_10:
	mul.wide.s32 	%rd17, %r64, 4;
	add.s64 	%rd18, %rd2, %rd17;
	ld.global.u32 	%r50, [%rd18];
	mul.wide.s32 	%rd19, %r50, 4;
	add.s64 	%rd20, %rd1, %rd19;
	atom.global.add.u32 	%r51, [%rd20], 1;
	mul.wide.s32 	%rd21, %r2, 4;
	add.s64 	%rd22, %rd18, %rd21;
	ld.global.u32 	%r52, [%rd22];
	mul.wide.s32 	%rd23, %r52, 4;
	add.s64 	%rd24, %rd1, %rd23;
	atom.global.add.u32 	%r53, [%rd24], 1;
	add.s64 	%rd25, %rd22, %rd21;
	ld.global.u32 	%r54, [%rd25];
	mul.wide.s32 	%rd26, %r54, 4;
	add.s64 	%rd27, %rd1, %rd26;
	atom.global.add.u32 	%r55, [%rd27], 1;
	add.s64 	%rd28, %rd25, %rd21;
	ld.global.u32 	%r56, [%rd28];
	mul.wide.s32 	%rd29, %r56, 4;
	add.s64 	%rd30, %rd1, %rd29;
	atom.global.add.u32 	%r57, [%rd30], 1;
	shl.b32 	%r58, %r2, 2;
	add.s32 	%r64, %r58, %r64;
	setp.lt.s32 	%p12, %r64, %r21;
	@%p12 bra 	$L__BB0_10;
$L__BB0_11:
	bar.sync 	0;
	ret;
$L__BB0_12:
	mul.wide.s32 	%rd7, %r61, 4;
	add.s64 	%rd8, %rd1, %rd7;
	mov.b32 	%r37, 0;
	st.global.u32 	[%rd8], %r37;
	mul.wide.s32 	%rd9, %r2, 4;
	add.s64 	%rd10, %rd8, %rd9;
	st.global.u32 	[%rd10], %r37;
	add.s64 	%rd11, %rd10, %rd9;
	st.global.u32 	[%rd11], %r37;
	add.s64 	%rd12, %rd11, %rd9;
	st.global.u32 	[%rd12], %r37;
	shl.b32 	%r38, %r2, 2;
	add.s32 	%r61, %r38, %r61;
	setp.lt.s32 	%p6, %r61, %r22;
	@%p6 bra 	$L__BB0_12;
	bra.uni 	$L__BB0_5;

}
	// .globl	_Z9scan_distPiS_
.visible .entry _Z9scan_distPiS_(
	.param .u64 .ptr .align 1 _Z9scan_distPiS__param_0,
	.param .u64 .ptr .align 1 _Z9scan_distPiS__param_1
)
{
	.reg .b32 	%r<8>;
	.reg .b64 	%rd<9>;

	ld.param.u64 	%rd1, [_Z9scan_distPiS__param_0];
	ld.param.u64 	%rd2, [_Z9scan_distPiS__param_1];
	cvta.to.global.u64 	%rd3, %rd1;
	cvta.to.global.u64 	%rd4, %rd2;
	mov.u32 	%r1, %ctaid.x;
	mul.wide.u32 	%rd5, %r1, 4;
	add.s64 	%rd6, %rd4, %rd5;
	ld.global.u32 	%r2, [%rd6];
	mov.u32 	%r3, %tid.x;
	shl.b32 	%r4, %r1, 9;
	add.s32 	%r5, %r4, %r3;
	mul.wide.u32 	%rd7, %r5, 4;
	add.s64 	%rd8, %rd3, %rd7;
	ld.global.u32 	%r6, [%rd8];
	add.s32 	%r7, %r6, %r2;
	st.global.u32 	[%rd8], %r7;
	ret;

}
	// .globl	_Z9scan_cudaPiS_S_i
.visible .entry _Z9scan_cudaPiS_S_i(
	.param .u64 .ptr .align 1 _Z9scan_cudaPiS_S_i_param_0,
	.param .u64 .ptr .align 1 _Z9scan_cudaPiS_S_i_param_1,
	.param .u64 .ptr .align 1 _Z9scan_cudaPiS_S_i_param_2,
	.param .u32 _Z9scan_cudaPiS_S_i_param_3
)
{
	.reg .pred 	%p<8>;
	.reg .b32 	%r<83>;
	.reg .b64 	%rd<17>;
	// demoted variable
	.shared .align 4 .b8 _ZZ9scan_cudaPiS_S_iE4temp[2112];
	ld.param.u64 	%rd3, [_Z9scan_cudaPiS_S_i_param_0];
	ld.param.u64 	%rd1, [_Z9scan_cudaPiS_S_i_param_1];
	ld.param.u64 	%rd2, [_Z9scan_cudaPiS_S_i_param_2];
	ld.param.u32 	%r19, [_Z9scan_cudaPiS_S_i_param_3];
	cvta.to.global.u64 	%rd4, %rd3;
	mov.u32 	%r1, %tid.x;
	shr.s32 	%r78, %r19, 1;
	add.s32 	%r21, %r78, %r1;
	shr.u32 	%r22, %r1, 5;
	shr.s32 	%r23, %r21, 5;
	mov.u32 	%r3, %ctaid.x;
	shl.b32 	%r24, %r3, 9;
	add.s32 	%r4, %r24, %r1;
	mul.wide.u32 	%rd5, %r4, 4;
	add.s64 	%rd6, %rd4, %rd5;
	ld.global.u32 	%r25, [%rd6];
	add.s32 	%r26, %r22, %r1;
	shl.b32 	%r27, %r26, 2;
	mov.u32 	%r28, _ZZ9scan_cudaPiS_S_iE4temp;
	add.s32 	%r5, %r28, %r27;
	st.shared.u32 	[%r5], %r25;
	add.s32 	%r6, %r4, %r78;
	mul.wide.u32 	%rd7, %r6, 4;
	add.s64 	%rd8, %rd4, %rd7;
	ld.global.u32 	%r29, [%rd8];
	add.s32 	%r30, %r23, %r21;
	shl.b32 	%r31, %r30, 2;
	add.s32 	%r7, %r28, %r31;
	st.shared.u32 	[%r7], %r29;
	setp.lt.s32 	%p1, %r78, 1;
	mov.b32 	%r80, 1;
	@%p1 bra 	$L__BB2_5;
	shl.b32 	%r33, %r1, 1;
	or.b32  	%r8, %r33, 1;
	mov.b32 	%r80, 1;
$L__BB2_2:
	bar.sync 	0;
	setp.ge.s32 	%p2, %r1, %r78;
	@%p2 bra 	$L__BB2_4;
	mul.lo.s32 	%r34, %r80, %r8;
	add.s32 	%r35, %r34, -1;
	add.s32 	%r36, %r34, %r80;
	add.s32 	%r37, %r35, %r80;
	shr.s32 	%r38, %r35, 5;
	add.s32 	%r39, %r38, %r34;
	shr.s32 	%r40, %r37, 5;
	add.s32 	%r41, %r40, %r36;
	shl.b32 	%r42, %r39, 2;
	add.s32 	%r44, %r28, %r42;
	ld.shared.u32 	%r45, [%r44+-4];
	shl.b32 	%r46, %r41, 2;
	add.s32 	%r47, %r28, %r46;
	ld.shared.u32 	%r48, [%r47+-4];
	add.s32 	%r49, %r48, %r45;
	st.shared.u32 	[%r47+-4], %r49;
$L__BB2_4:
	shl.b32 	%r80, %r80, 1;
	shr.u32 	%r12, %r78, 1;
	setp.gt.u32 	%p3, %r78, 1;
	mov.u32 	%r78, %r12;
	@%p3 bra 	$L__BB2_2;
$L__BB2_5:
	setp.ne.s32 	%p4, %r1, 0;
	@%p4 bra 	$L__BB2_7;
	add.s32 	%r50, %r19, -1;
	shr.s32 	%r51, %r50, 5;
	add.s32 	%r52, %r51, %r19;
	shl.b32 	%r53, %r52, 2;
	add.s32 	%r55, %r28, %r53;
	ld.shared.u32 	%r56, [%r55+-4];
	cvta.to.global.u64 	%rd9, %rd2;
	mul.wide.u32 	%rd10, %r3, 4;
	add.s64 	%rd11, %rd9, %rd10;
	st.global.u32 	[%rd11], %r56;
	mov.b32 	%r57, 0;
	st.shared.u32 	[%r55+-4], %r57;
$L__BB2_7:
	setp.lt.s32 	%p5, %r19, 2;
	@%p5 bra 	$L__BB2_12;
	shl.b32 	%r59, %r1, 1;
	or.b32  	%r14, %r59, 1;
	mov.b32 	%r81, 1;
$L__BB2_9:
	shr.s32 	%r80, %r80, 1;
	bar.sync 	0;
	setp.ge.s32 	%p6, %r1, %r81;
	@%p6 bra 	$L__BB2_11;
	mul.lo.s32 	%r60, %r80, %r14;
	add.s32 	%r61, %r60, -1;
	add.s32 	%r62, %r60, %r80;
	add.s32 	%r63, %r61, %r80;
	shr.s32 	%r64, %r61, 5;
	add.s32 	%r65, %r64, %r60;
	shr.s32 	%r66, %r63, 5;
	add.s32 	%r67, %r66, %r62;
	shl.b32 	%r68, %r65, 2;
	add.s32 	%r70, %r28, %r68;
	ld.shared.u32 	%r71, [%r70+-4];
	shl.b32 	%r72, %r67, 2;
	add.s32 	%r73, %r28, %r72;
	ld.shared.u32 	%r74, [%r73+-4];
	st.shared.u32 	[%r70+-4], %r74;
	add.s32 	%r75, %r74, %r71;
	st.shared.u32 	[%r73+-4], %r75;
$L__BB2_11:
	shl.b32 	%r81, %r81, 1;
	setp.lt.s32 	%p7, %r81, %r19;
	@%p7 bra 	$L__BB2_9;
$L__BB2_12:
	cvta.to.global.u64 	%rd12, %rd1;
	bar.sync 	0;
	ld.shared.u32 	%r76, [%r5];
	add.s64 	%rd14, %rd12, %rd5;
	st.global.u32 	[%rd14], %r76;
	ld.shared.u32 	%r77, [%r7];
	add.s64 	%rd16, %rd12, %rd7;
	st.global.u32 	[%rd16], %r77;
	ret;

}
	// .globl	_Z13result_kernelPiS_S_i
.visible .entry _Z13result_kernelPiS_S_i(
	.param .u64 .ptr .align 1 _Z13result_kernelPiS_S_i_param_0,
	.param .u64 .ptr .align 1 _Z13result_kernelPiS_S_i_param_1,
	.param .u64 .ptr .align 1 _Z13result_kernelPiS_S_i_param_2,
	.param .u32 _Z13result_kernelPiS_S_i_param_3
)
{
	.reg .pred 	%p<7>;
	.reg .b32 	%r<41>;
	.reg .b64 	%rd<35>;

	ld.param.u64 	%rd4, [_Z13result_kernelPiS_S_i_param_0];
	ld.param.u64 	%rd5, [_Z13result_kernelPiS_S_i_param_1];
	ld.param.u64 	%rd6, [_Z13result_kernelPiS_S_i_param_2];
	ld.param.u32 	%r12, [_Z13result_kernelPiS_S_i_param_3];
	cvta.to.global.u64 	%rd1, %rd5;
	cvta.to.global.u64 	%rd2, %rd6;
	cvta.to.global.u64 	%rd3, %rd4;
	mov.u32 	%r13, %ntid.x;
	mov.u32 	%r14, %ctaid.x;
	mov.u32 	%r15, %tid.x;
	mad.lo.s32 	%r39, %r13, %r14, %r15;
	mov.u32 	%r16, %nctaid.x;
	mul.lo.s32 	%r2, %r16, %r13;
	setp.ge.s32 	%p1, %r39, %r12;
	@%p1 bra 	$L__BB3_7;
	add.s32 	%r17, %r39, %r2;
	max.s32 	%r18, %r12, %r17;
	setp.lt.s32 	%p2, %r17, %r12;
	selp.u32 	%r19, 1, 0, %p2;
	add.s32 	%r20, %r17, %r19;
	sub.s32 	%r21, %r18, %r20;
	div.u32 	%r22, %r21, %r2;
	add.s32 	%r3, %r22, %r19;
	and.b32  	%r23, %r3, 3;
	setp.eq.s32 	%p3, %r23, 3;
	@%p3 bra 	$L__BB3_4;
	add.s32 	%r24, %r3, 1;
	and.b32  	%r25, %r24, 3;
	neg.s32 	%r37, %r25;
$L__BB3_3:
	.pragma "nounroll";
	mul.wide.s32 	%rd7, %r39, 4;
	add.s64 	%rd8, %rd3, %rd7;
	ld.global.u32 	%r26, [%rd8];
	mul.wide.s32 	%rd9, %r26, 4;
	add.s64 	%rd10, %rd2, %rd9;
	atom.global.add.u32 	%r27, [%rd10+4], -1;
	mul.wide.s32 	%rd11, %r27, 4;
	add.s64 	%rd12, %rd1, %rd11;
	st.global.u32 	[%rd12+-4], %r26;
	add.s32 	%r39, %r39, %r2;
	add.s32 	%r37, %r37, 1;
	setp.ne.s32 	%p4, %r37, 0;
	@%p4 bra 	$L__BB3_3;
$L__BB3_4:
	setp.lt.u32 	%p5, %r3, 3;
	@%p5 bra 	$L__BB3_7;
	mul.wide.s32 	%rd19, %r2, 4;
	shl.b32 	%r36, %r2, 2;
$L__BB3_6:
	mul.wide.s32 	%rd13, %r39, 4;
	add.s64 	%rd14, %rd3, %rd13;
	ld.global.u32 	%r28, [%rd14];
	mul.wide.s32 	%rd15, %r28, 4;
	add.s64 	%rd16, %rd2, %rd15;
	atom.global.add.u32 	%r29, [%rd16+4], -1;
	mul.wide.s32 	%rd17, %r29, 4;
	add.s64 	%rd18, %rd1, %rd17;
	st.global.u32 	[%rd18+-4], %r28;
	add.s64 	%rd20, %rd14, %rd19;
	ld.global.u32 	%r30, [%rd20];
	mul.wide.s32 	%rd21, %r30, 4;
	add.s64 	%rd22, %rd2, %rd21;
	atom.global.add.u32 	%r31, [%rd22+4], -1;
	mul.wide.s32 	%rd23, %r31, 4;
	add.s64 	%rd24, %rd1, %rd23;
	st.global.u32 	[%rd24+-4], %r30;
	add.s64 	%rd25, %rd20, %rd19;
	ld.global.u32 	%r32, [%rd25];
	mul.wide.s32 	%rd26, %r32, 4;
	add.s64 	%rd27, %rd2, %rd26;
	atom.global.add.u32 	%r33, [%rd27+4], -1;
	mul.wide.s32 	%rd28, %r33, 4;
	add.s64 	%rd29, %rd1, %rd28;
	st.global.u32 	[%rd29+-4], %r32;
	add.s64 	%rd30, %rd25, %rd19;
	ld.global.u32 	%r34, [%rd30];
	mul.wide.s32 	%rd31, %r34, 4;
	add.s64 	%rd32, %rd2, %rd31;
	atom.global.add.u32 	%r35, [%rd32+4], -1;
	mul.wide.s32 	%rd33, %r35, 4;
	add.s64 	%rd34, %rd1, %rd33;
	st.global.u32 	[%rd34+-4], %r34;
	add.s32 	%r39, %r36, %r39;
	setp.lt.s32 	%p6, %r39, %r12;
	@%p6 bra 	$L__BB3_6;
$L__BB3_7:
	ret;

}


// ===== COMPILED SASS (sm_100) =====

	.target	sm_100

	.elftype	@"ET_EXEC"


//--------------------- .note.nv.tkinfo           --------------------------
	.section	.note.nv.tkinfo,"",@"SHT_NOTE"
	.sectionflags	@"SHF_NOTE_NV_TKINFO"
	.tkinfo
        /*0018*/ 	.word	0x00000002
        /*0030*/ 	.string	""
        /*0030*/ 	.string	"ptxas"
        /*0030*/ 	.string	"Cuda compilation tools, release 13.0, V13.0.88"
        /*0030*/ 	.string	"Build cuda_13.0.r13.0/compiler.36424714_0"
        /*0030*/ 	.string	"-arch sm_100 -m 64 "



//--------------------- .note.nv.cuinfo           --------------------------
	.section	.note.nv.cuinfo,"",@"SHT_NOTE"
	.sectionflags	@"SHF_NOTE_NV_CUINFO"
        /*0018*/ 	.short	0x0002
        /*001a*/ 	.short	0x0064
        /*001c*/ 	.short	0x0082
	.zero		2


//--------------------- .nv.info                  --------------------------
	.section	.nv.info,"",@"SHT_CUDA_INFO"
	.align	4


	//----- nvinfo : EIATTR_REGCOUNT
	.align		4
        /*0000*/ 	.byte	0x04, 0x2f
        /*0002*/ 	.short	(.L_1 - .L_0)
	.align		4
.L_0:
        /*0004*/ 	.word	index@(_Z5histoPiiS_i)
        /*0008*/ 	.word	0x0000001a


	//----- nvinfo : EIATTR_FRAME_SIZE
	.align		4
.L_1:
        /*000c*/ 	.byte	0x04, 0x11
        /*000e*/ 	.short	(.L_3 - .L_2)
	.align		4
.L_2:
        /*0010*/ 	.word	index@(_Z5histoPiiS_i)
        /*0014*/ 	.word	0x00000000


	//----- nvinfo : EIATTR_REGCOUNT
	.align		4
.L_3:
        /*0018*/ 	.byte	0x04, 0x2f
        /*001a*/ 	.short	(.L_5 - .L_4)
	.align		4
.L_4:
        /*001c*/ 	.word	index@(_Z9scan_distPiS_)
        /*0020*/ 	.word	0x0000000c


	//----- nvinfo : EIATTR_FRAME_SIZE
	.align		4
.L_5:
        /*0024*/ 	.byte	0x04, 0x11
        /*0026*/ 	.short	(.L_7 - .L_6)
	.align		4
.L_6:
        /*0028*/ 	.word	index@(_Z9scan_distPiS_)
        /*002c*/ 	.word	0x00000000


	//----- nvinfo : EIATTR_REGCOUNT
	.align		4
.L_7:
        /*0030*/ 	.byte	0x04, 0x2f
        /*0032*/ 	.short	(.L_9 - .L_8)
	.align		4
.L_8:
        /*0034*/ 	.word	index@(_Z9scan_cudaPiS_S_i)
        /*0038*/ 	.word	0x0000000e


	//----- nvinfo : EIATTR_FRAME_SIZE
	.align		4
.L_9:
        /*003c*/ 	.byte	0x04, 0x11
        /*003e*/ 	.short	(.L_11 - .L_10)
	.align		4
.L_10:
        /*0040*/ 	.word	index@(_Z9scan_cudaPiS_S_i)
        /*0044*/ 	.word	0x00000000


	//----- nvinfo : EIATTR_REGCOUNT
	.align		4
.L_11:
        /*0048*/ 	.byte	0x04, 0x2f
        /*004a*/ 	.short	(.L_13 - .L_12)
	.align		4
.L_12:
        /*004c*/ 	.word	index@(_Z13result_kernelPiS_S_i)
        /*0050*/ 	.word	0x00000020


	//----- nvinfo : EIATTR_FRAME_SIZE
	.align		4
.L_13:
        /*0054*/ 	.byte	0x04, 0x11
        /*0056*/ 	.short	(.L_15 - .L_14)
	.align		4
.L_14:
        /*0058*/ 	.word	index@(_Z13result_kernelPiS_S_i)
        /*005c*/ 	.word	0x00000000


	//----- nvinfo : EIATTR_MIN_STACK_SIZE
	.align		4
.L_15:
        /*0060*/ 	.byte	0x04, 0x12
        /*0062*/ 	.short	(.L_17 - .L_16)
	.align		4
.L_16:
        /*0064*/ 	.word	index@(_Z13result_kernelPiS_S_i)
        /*0068*/ 	.word	0x00000000


	//----- nvinfo : EIATTR_MIN_STACK_SIZE
	.align		4
.L_17:
        /*006c*/ 	.byte	0x04, 0x12
        /*006e*/ 	.short	(.L_19 - .L_18)
	.align		4
.L_18:
        /*0070*/ 	.word	index@(_Z9scan_cudaPiS_S_i)
        /*0074*/ 	.word	0x00000000


	//----- nvinfo : EIATTR_MIN_STACK_SIZE
	.align		4
.L_19:
        /*0078*/ 	.byte	0x04, 0x12
        /*007a*/ 	.short	(.L_21 - .L_20)
	.align		4
.L_20:
        /*007c*/ 	.word	index@(_Z9scan_distPiS_)
        /*0080*/ 	.word	0x00000000


	//----- nvinfo : EIATTR_MIN_STACK_SIZE
	.align		4
.L_21:
        /*0084*/ 	.byte	0x04, 0x12
        /*0086*/ 	.short	(.L_23 - .L_22)
	.align		4
.L_22:
        /*0088*/ 	.word	index@(_Z5histoPiiS_i)
        /*008c*/ 	.word	0x00000000
.L_23:


//--------------------- .nv.compat                --------------------------
	.section	.nv.compat,"",@"SHT_CUDA_COMPAT_INFO"
	.align	4
        /*0000*/ 	.byte	0x02, 0x09, 0x00, 0x00, 0x02, 0x02, 0x01, 0x00, 0x02, 0x05, 0x05, 0x00, 0x03, 0x07, 0x01, 0x01
        /*0010*/ 	.byte	0x02, 0x03, 0x00, 0x00, 0x02, 0x06, 0x01, 0x00, 0x04, 0x0b, 0x08, 0x00, 0x09, 0x00, 0x00, 0x00
        /*0020*/ 	.byte	0x00, 0x00, 0x00, 0x00


//--------------------- .nv.info._Z13result_kernelPiS_S_i --------------------------
	.section	.nv.info._Z13result_kernelPiS_S_i,"",@"SHT_CUDA_INFO"
	.sectionflags	@""
	.align	4


	//----- nvinfo : EIATTR_CUDA_API_VERSION
	.align		4
        /*0000*/ 	.byte	0x04, 0x37
        /*0002*/ 	.short	(.L_25 - .L_24)
.L_24:
        /*0004*/ 	.word	0x00000082


	//----- nvinfo : EIATTR_KPARAM_INFO
	.align		4
.L_25:
        /*0008*/ 	.byte	0x04, 0x17
        /*000a*/ 	.short	(.L_27 - .L_26)
.L_26:
        /*000c*/ 	.word	0x00000000
        /*0010*/ 	.short	0x0003
        /*0012*/ 	.short	0x0018
        /*0014*/ 	.byte	0x00, 0xf0, 0x11, 0x00


	//----- nvinfo : EIATTR_KPARAM_INFO
	.align		4
.L_27:
        /*0018*/ 	.byte	0x04, 0x17
        /*001a*/ 	.short	(.L_29 - .L_28)
.L_28:
        /*001c*/ 	.word	0x00000000
        /*0020*/ 	.short	0x0002
        /*0022*/ 	.short	0x0010
        /*0024*/ 	.byte	0x00, 0xf5, 0x21, 0x00


	//----- nvinfo : EIATTR_KPARAM_INFO
	.align		4
.L_29:
        /*0028*/ 	.byte	0x04, 0x17
        /*002a*/ 	.short	(.L_31 - .L_30)
.L_30:
        /*002c*/ 	.word	0x00000000
        /*0030*/ 	.short	0x0001
        /*0032*/ 	.short	0x0008
        /*0034*/ 	.byte	0x00, 0xf5, 0x21, 0x00


	//----- nvinfo : EIATTR_KPARAM_INFO
	.align		4
.L_31:
        /*0038*/ 	.byte	0x04, 0x17
        /*003a*/ 	.short	(.L_33 - .L_32)
.L_32:
        /*003c*/ 	.word	0x00000000
        /*0040*/ 	.short	0x0000
        /*0042*/ 	.short	0x0000
        /*0044*/ 	.byte	0x00, 0xf5, 0x21, 0x00


	//----- nvinfo : EIATTR_SPARSE_MMA_MASK
	.align		4
.L_33:
        /*0048*/ 	.byte	0x03, 0x50
        /*004a*/ 	.short	0x0000


	//----- nvinfo : EIATTR_MAXREG_COUNT
	.align		4
        /*004c*/ 	.byte	0x03, 0x1b
        /*004e*/ 	.short	0x00ff


	//----- nvinfo : EIATTR_MERCURY_ISA_VERSION
	.align		4
        /*0050*/ 	.byte	0x03, 0x5f
        /*0052*/ 	.short	0x0101


	//----- nvinfo : EIATTR_VRC_CTA_INIT_COUNT
	.align		4
        /*0054*/ 	.byte	0x02, 0x4a
	.zero		1
	.zero		1


	//----- nvinfo : EIATTR_EXIT_INSTR_OFFSETS
	.align		4
        /*0058*/ 	.byte	0x04, 0x1c
        /*005a*/ 	.short	(.L_35 - .L_34)


	//   ....[0]....
.L_34:
        /*005c*/ 	.word	0x00000090


	//   ....[1]....
        /*0060*/ 	.word	0x000003d0


	//   ....[2]....
        /*0064*/ 	.word	0x000005a0


	//----- nvinfo : EIATTR_CRS_STACK_SIZE
	.align		4
.L_35:
        /*0068*/ 	.byte	0x04, 0x1e
        /*006a*/ 	.short	(.L_37 - .L_36)
.L_36:
        /*006c*/ 	.word	0x00000000


	//----- nvinfo : EIATTR_CBANK_PARAM_SIZE
	.align		4
.L_37:
        /*0070*/ 	.byte	0x03, 0x19
        /*0072*/ 	.short	0x001c


	//----- nvinfo : EIATTR_PARAM_CBANK
	.align		4
        /*0074*/ 	.byte	0x04, 0x0a
        /*0076*/ 	.short	(.L_39 - .L_38)
	.align		4
.L_38:
        /*0078*/ 	.word	index@(.nv.constant0._Z13result_kernelPiS_S_i)
        /*007c*/ 	.short	0x0380
        /*007e*/ 	.short	0x001c


	//----- nvinfo : EIATTR_SW_WAR
	.align		4
.L_39:
        /*0080*/ 	.byte	0x04, 0x36
        /*0082*/ 	.short	(.L_41 - .L_40)
.L_40:
        /*0084*/ 	.word	0x00000008
.L_41:


//--------------------- .nv.info._Z9scan_cudaPiS_S_i --------------------------
	.section	.nv.info._Z9scan_cudaPiS_S_i,"",@"SHT_CUDA_INFO"
	.sectionflags	@""
	.align	4


	//----- nvinfo : EIATTR_CUDA_API_VERSION
	.align		4
        /*0000*/ 	.byte	0x04, 0x37
        /*0002*/ 	.short	(.L_43 - .L_42)
.L_42:
        /*0004*/ 	.word	0x00000082


	//----- nvinfo : EIATTR_KPARAM_INFO
	.align		4
.L_43:
        /*0008*/ 	.byte	0x04, 0x17
        /*000a*/ 	.short	(.L_45 - .L_44)
.L_44:
        /*000c*/ 	.word	0x00000000
        /*0010*/ 	.short	0x0003
        /*0012*/ 	.short	0x0018
        /*0014*/ 	.byte	0x00, 0xf0, 0x11, 0x00


	//----- nvinfo : EIATTR_KPARAM_INFO
	.align		4
.L_45:
        /*0018*/ 	.byte	0x04, 0x17
        /*001a*/ 	.short	(.L_47 - .L_46)
.L_46:
        /*001c*/ 	.word	0x00000000
        /*0020*/ 	.short	0x0002
        /*0022*/ 	.short	0x0010
        /*0024*/ 	.byte	0x00, 0xf5, 0x21, 0x00


	//----- nvinfo : EIATTR_KPARAM_INFO
	.align		4
.L_47:
        /*0028*/ 	.byte	0x04, 0x17
        /*002a*/ 	.short	(.L_49 - .L_48)
.L_48:
        /*002c*/ 	.word	0x00000000
        /*0030*/ 	.short	0x0001
        /*0032*/ 	.short	0x0008
        /*0034*/ 	.byte	0x00, 0xf5, 0x21, 0x00


	//----- nvinfo : EIATTR_KPARAM_INFO
	.align		4
.L_49:
        /*0038*/ 	.byte	0x04, 0x17
        /*003a*/ 	.short	(.L_51 - .L_50)
.L_50:
        /*003c*/ 	.word	0x00000000
        /*0040*/ 	.short	0x0000
        /*0042*/ 	.short	0x0000
        /*0044*/ 	.byte	0x00, 0xf5, 0x21, 0x00


	//----- nvinfo : EIATTR_SPARSE_MMA_MASK
	.align		4
.L_51:
        /*0048*/ 	.byte	0x03, 0x50
        /*004a*/ 	.short	0x0000


	//----- nvinfo : EIATTR_MAXREG_COUNT
	.align		4
        /*004c*/ 	.byte	0x03, 0x1b
        /*004e*/ 	.short	0x00ff


	//----- nvinfo : EIATTR_NUM_BARRIERS
	.align		4
        /*0050*/ 	.byte	0x02, 0x4c
        /*0052*/ 	.byte	0x01
	.zero		1


	//----- nvinfo : EIATTR_MERCURY_ISA_VERSION
	.align		4
        /*0054*/ 	.byte	0x03, 0x5f
        /*0056*/ 	.short	0x0101


	//----- nvinfo : EIATTR_VRC_CTA_INIT_COUNT
	.align		4
        /*0058*/ 	.byte	0x02, 0x4a
	.zero		1
	.zero		1


	//----- nvinfo : EIATTR_EXIT_INSTR_OFFSETS
	.align		4
        /*005c*/ 	.byte	0x04, 0x1c
        /*005e*/ 	.short	(.L_53 - .L_52)


	//   ....[0]....
.L_52:
        /*0060*/ 	.word	0x00000630


	//----- nvinfo : EIATTR_CRS_STACK_SIZE
	.align		4
.L_53:
        /*0064*/ 	.byte	0x04, 0x1e
        /*0066*/ 	.short	(.L_55 - .L_54)
.L_54:
        /*0068*/ 	.word	0x00000000


	//----- nvinfo : EIATTR_CBANK_PARAM_SIZE
	.align		4
.L_55:
        /*006c*/ 	.byte	0x03, 0x19
        /*006e*/ 	.short	0x001c


	//----- nvinfo : EIATTR_PARAM_CBANK
	.align		4
        /*0070*/ 	.byte	0x04, 0x0a
        /*0072*/ 	.short	(.L_57 - .L_56)
	.align		4
.L_56:
        /*0074*/ 	.word	index@(.nv.constant0._Z9scan_cudaPiS_S_i)
        /*0078*/ 	.short	0x0380
        /*007a*/ 	.short	0x001c


	//----- nvinfo : EIATTR_SW_WAR
	.align		4
.L_57:
        /*007c*/ 	.byte	0x04, 0x36
        /*007e*/ 	.short	(.L_59 - .L_58)
.L_58:
        /*0080*/ 	.word	0x00000008
.L_59:


//--------------------- .nv.info._Z9scan_distPiS_ --------------------------
	.section	.nv.info._Z9scan_distPiS_,"",@"SHT_CUDA_INFO"
	.sectionflags	@""
	.align	4


	//----- nvinfo : EIATTR_CUDA_API_VERSION
	.align		4
        /*0000*/ 	.byte	0x04, 0x37
        /*0002*/ 	.short	(.L_61 - .L_60)
.L_60:
        /*0004*/ 	.word	0x00000082


	//----- nvinfo : EIATTR_KPARAM_INFO
	.align		4
.L_61:
        /*0008*/ 	.byte	0x04, 0x17
        /*000a*/ 	.short	(.L_63 - .L_62)
.L_62:
        /*000c*/ 	.word	0x00000000
        /*0010*/ 	.short	0x0001
        /*0012*/ 	.short	0x0008
        /*0014*/ 	.byte	0x00, 0xf5, 0x21, 0x00


	//----- nvinfo : EIATTR_KPARAM_INFO
	.align		4
.L_63:
        /*0018*/ 	.byte	0x04, 0x17
        /*001a*/ 	.short	(.L_65 - .L_64)
.L_64:
        /*001c*/ 	.word	0x00000000
        /*0020*/ 	.short	0x0000
        /*0022*/ 	.short	0x0000
        /*0024*/ 	.byte	0x00, 0xf5, 0x21, 0x00


	//----- nvinfo : EIATTR_SPARSE_MMA_MASK
	.align		4
.L_65:
        /*0028*/ 	.byte	0x03, 0x50
        /*002a*/ 	.short	0x0000


	//----- nvinfo : EIATTR_MAXREG_COUNT
	.align		4
        /*002c*/ 	.byte	0x03, 0x1b
        /*002e*/ 	.short	0x00ff


	//----- nvinfo : EIATTR_MERCURY_ISA_VERSION
	.align		4
        /*0030*/ 	.byte	0x03, 0x5f
        /*0032*/ 	.short	0x0101


	//----- nvinfo : EIATTR_VRC_CTA_INIT_COUNT
	.align		4
        /*0034*/ 	.byte	0x02, 0x4a
	.zero		1
	.zero		1


	//----- nvinfo : EIATTR_EXIT_INSTR_OFFSETS
	.align		4
        /*0038*/ 	.byte	0x04, 0x1c
        /*003a*/ 	.short	(.L_67 - .L_66)


	//   ....[0]....
.L_66:
        /*003c*/ 	.word	0x000000d0


	//----- nvinfo : EIATTR_CBANK_PARAM_SIZE
	.align		4
.L_67:
        /*0040*/ 	.byte	0x03, 0x19
        /*0042*/ 	.short	0x0010


	//----- nvinfo : EIATTR_PARAM_CBANK
	.align		4
        /*0044*/ 	.byte	0x04, 0x0a
        /*0046*/ 	.short	(.L_69 - .L_68)
	.align		4
.L_68:
        /*0048*/ 	.word	index@(.nv.constant0._Z9scan_distPiS_)
        /*004c*/ 	.short	0x0380
        /*004e*/ 	.short	0x0010


	//----- nvinfo : EIATTR_SW_WAR
	.align		4
.L_69:
        /*0050*/ 	.byte	0x04, 0x36
        /*0052*/ 	.short	(.L_71 - .L_70)
.L_70:
        /*0054*/ 	.word	0x00000008
.L_71:


//--------------------- .nv.info._Z5histoPiiS_i   --------------------------
	.section	.nv.info._Z5histoPiiS_i,"",@"SHT_CUDA_INFO"
	.sectionflags	@""
	.align	4


	//----- nvinfo : EIATTR_CUDA_API_VERSION
	.align		4
        /*0000*/ 	.byte	0x04, 0x37
        /*0002*/ 	.short	(.L_73 - .L_72)
.L_72:
        /*0004*/ 	.word	0x00000082


	//----- nvinfo : EIATTR_KPARAM_INFO
	.align		4
.L_73:
        /*0008*/ 	.byte	0x04, 0x17
        /*000a*/ 	.short	(.L_75 - .L_74)
.L_74:
        /*000c*/ 	.word	0x00000000
        /*0010*/ 	.short	0x0003
        /*0012*/ 	.short	0x0018
        /*0014*/ 	.byte	0x00, 0xf0, 0x11, 0x00


	//----- nvinfo : EIATTR_KPARAM_INFO
	.align		4
.L_75:
        /*0018*/ 	.byte	0x04, 0x17
        /*001a*/ 	.short	(.L_77 - .L_76)
.L_76:
        /*001c*/ 	.word	0x00000000
        /*0020*/ 	.short	0x0002
        /*0022*/ 	.short	0x0010
        /*0024*/ 	.byte	0x00, 0xf5, 0x21, 0x00


	//----- nvinfo : EIATTR_KPARAM_INFO
	.align		4
.L_77:
        /*0028*/ 	.byte	0x04, 0x17
        /*002a*/ 	.short	(.L_79 - .L_78)
.L_78:
        /*002c*/ 	.word	0x00000000
        /*0030*/ 	.short	0x0001
        /*0032*/ 	.short	0x0008
        /*0034*/ 	.byte	0x00, 0xf0, 0x11, 0x00


	//----- nvinfo : EIATTR_KPARAM_INFO
	.align		4
.L_79:
        /*0038*/ 	.byte	0x04, 0x17
        /*003a*/ 	.short	(.L_81 - .L_80)
.L_80:
        /*003c*/ 	.word	0x00000000
        /*0040*/ 	.short	0x0000
        /*0042*/ 	.short	0x0000
        /*0044*/ 	.byte	0x00, 0xf5, 0x21, 0x00


	//----- nvinfo : EIATTR_SPARSE_MMA_MASK
	.align		4
.L_81:
        /*0048*/ 	.byte	0x03, 0x50
        /*004a*/ 	.short	0x0000


	//----- nvinfo : EIATTR_MAXREG_COUNT
	.align		4
        /*004c*/ 	.byte	0x03, 0x1b
        /*004e*/ 	.short	0x00ff


	//----- nvinfo : EIATTR_NUM_BARRIERS
	.align		4
        /*0050*/ 	.byte	0x02, 0x4c
        /*0052*/ 	.byte	0x01
	.zero		1


	//----- nvinfo : EIATTR_MERCURY_ISA_VERSION
	.align		4
        /*0054*/ 	.byte	0x03, 0x5f
        /*0056*/ 	.short	0x0101


	//----- nvinfo : EIATTR_VRC_CTA_INIT_COUNT
	.align		4
        /*0058*/ 	.byte	0x02, 0x4a
	.zero		1
	.zero		1


	//----- nvinfo : EIATTR_EXIT_INSTR_OFFSETS
	.align		4
        /*005c*/ 	.byte	0x04, 0x1c
        /*005e*/ 	.short	(.L_83 - .L_82)


	//   ....[0]....
.L_82:
        /*0060*/ 	.word	0x000008d0


	//----- nvinfo : EIATTR_CRS_STACK_SIZE
	.align		4
.L_83:
        /*0064*/ 	.byte	0x04, 0x1e
        /*0066*/ 	.short	(.L_85 - .L_84)
.L_84:
        /*0068*/ 	.word	0x00000000


	//----- nvinfo : EIATTR_CBANK_PARAM_SIZE
	.align		4
.L_85:
        /*006c*/ 	.byte	0x03, 0x19
        /*006e*/ 	.short	0x001c


	//----- nvinfo : EIATTR_PARAM_CBANK
	.align		4
        /*0070*/ 	.byte	0x04, 0x0a
        /*0072*/ 	.short	(.L_87 - .L_86)
	.align		4
.L_86:
        /*0074*/ 	.word	index@(.nv.constant0._Z5histoPiiS_i)
        /*0078*/ 	.short	0x0380
        /*007a*/ 	.short	0x001c


	//----- nvinfo : EIATTR_SW_WAR
	.align		4
.L_87:
        /*007c*/ 	.byte	0x04, 0x36
        /*007e*/ 	.short	(.L_89 - .L_88)
.L_88:
        /*0080*/ 	.word	0x00000008
.L_89:


//--------------------- .nv.callgraph             --------------------------
	.section	.nv.callgraph,"",@"SHT_CUDA_CALLGRAPH"
	.align	4
	.sectionentsize	8
	.align		4
        /*0000*/ 	.word	0x00000000
	.align		4
        /*0004*/ 	.word	0xffffffff
	.align		4
        /*0008*/ 	.word	0x00000000
	.align		4
        /*000c*/ 	.word	0xfffffffe
	.align		4
        /*0010*/ 	.word	0x00000000
	.align		4
        /*0014*/ 	.word	0xfffffffd
	.align		4
        /*0018*/ 	.word	0x00000000
	.align		4
        /*001c*/ 	.word	0xfffffffc


//--------------------- .text._Z13result_kernelPiS_S_i --------------------------
	.section	.text._Z13result_kernelPiS_S_i,"ax",@progbits
	.align	128
        .global         _Z13result_kernelPiS_S_i
        .type           _Z13result_kernelPiS_S_i,@function
        .size           _Z13result_kernelPiS_S_i,(.L_x_30 - _Z13result_kernelPiS_S_i)
        .other          _Z13result_kernelPiS_S_i,@"STO_CUDA_ENTRY STV_DEFAULT"
_Z13result_kernelPiS_S_i:
.text._Z13result_kernelPiS_S_i:
[----:B------:R-:W-:Y:S01]  /*0000*/  LDC R1, c[0x0][0x37c] ;  /* 0x0000df00ff017b82 */ /* 0x000fe20000000800 */
[----:B------:R-:W0:Y:S01]  /*0010*/  S2R R9, SR_CTAID.X ;  /* 0x0000000000097919 */ /* 0x000e220000002500 */
[----:B------:R-:W0:Y:S06]  /*0020*/  LDCU UR4, c[0x0][0x360] ;  /* 0x00006c00ff0477ac */ /* 0x000e2c0008000800 */
[----:B------:R-:W1:Y:S01]  /*0030*/  LDC R2, c[0x0][0x370] ;  /* 0x0000dc00ff027b82 */ /* 0x000e620000000800 */
[----:B------:R-:W0:Y:S01]  /*0040*/  S2R R0, SR_TID.X ;  /* 0x0000000000007919 */ /* 0x000e220000002100 */
[----:B------:R-:W2:Y:S01]  /*0050*/  LDCU UR6, c[0x0][0x398] ;  /* 0x00007300ff0677ac */ /* 0x000ea20008000800 */
[----:B0-----:R-:W-:-:S02]  /*0060*/  IMAD R9, R9, UR4, R0 ;  /* 0x0000000409097c24 */ /* 0x001fc4000f8e0200 */
[----:B-1----:R-:W-:-:S03]  /*0070*/  IMAD R0, R2, UR4, RZ ;  /* 0x0000000402007c24 */ /* 0x002fc6000f8e02ff */
[----:B--2---:R-:W-:-:S13]  /*0080*/  ISETP.GE.AND P0, PT, R9, UR6, PT ;  /* 0x0000000609007c0c */ /* 0x004fda000bf06270 */
[----:B------:R-:W-:Y:S05]  /*0090*/  @P0 EXIT ;  /* 0x000000000000094d */ /* 0x000fea0003800000 */
[----:B------:R-:W0:Y:S01]  /*00a0*/  I2F.U32.RP R6, R0 ;  /* 0x0000000000067306 */ /* 0x000e220000209000 */
[C---:B------:R-:W-:Y:S01]  /*00b0*/  IMAD.IADD R4, R0.reuse, 0x1, R9 ;  /* 0x0000000100047824 */ /* 0x040fe200078e0209 */
[----:B------:R-:W-:Y:S01]  /*00c0*/  IADD3 R7, PT, PT, RZ, -R0, RZ ;  /* 0x80000000ff077210 */ /* 0x000fe20007ffe0ff */
[----:B------:R-:W1:Y:S01]  /*00d0*/  LDCU.64 UR4, c[0x0][0x358] ;  /* 0x00006b00ff0477ac */ /* 0x000e620008000a00 */
[----:B------:R-:W-:Y:S01]  /*00e0*/  ISETP.NE.U32.AND P2, PT, R0, RZ, PT ;  /* 0x000000ff0000720c */ /* 0x000fe20003f45070 */
[----:B------:R-:W-:Y:S01]  /*00f0*/  BSSY.RECONVERGENT B0, `(.L_x_0) ;  /* 0x000002d000007945 */ /* 0x000fe20003800200 */
[C---:B------:R-:W-:Y:S02]  /*0100*/  ISETP.GE.AND P0, PT, R4.reuse, UR6, PT ;  /* 0x0000000604007c0c */ /* 0x040fe4000bf06270 */
[----:B------:R-:W-:Y:S02]  /*0110*/  VIMNMX R5, PT, PT, R4, UR6, !PT ;  /* 0x0000000604057c48 */ /* 0x000fe4000ffe0100 */
[----:B------:R-:W-:-:S04]  /*0120*/  SEL R8, RZ, 0x1, P0 ;  /* 0x00000001ff087807 */ /* 0x000fc80000000000 */
[----:B------:R-:W-:Y:S01]  /*0130*/  IADD3 R5, PT, PT, R5, -R4, -R8 ;  /* 0x8000000405057210 */ /* 0x000fe20007ffe808 */
[----:B0-----:R-:W0:Y:S02]  /*0140*/  MUFU.RCP R6, R6 ;  /* 0x0000000600067308 */ /* 0x001e240000001000 */
[----:B0-----:R-:W-:-:S06]  /*0150*/  IADD3 R2, PT, PT, R6, 0xffffffe, RZ ;  /* 0x0ffffffe06027810 */ /* 0x001fcc0007ffe0ff */
[----:B------:R0:W2:Y:S02]  /*0160*/  F2I.FTZ.U32.TRUNC.NTZ R3, R2 ;  /* 0x0000000200037305 */ /* 0x0000a4000021f000 */
[----:B0-----:R-:W-:Y:S02]  /*0170*/  HFMA2 R2, -RZ, RZ, 0, 0 ;  /* 0x00000000ff027431 */ /* 0x001fe400000001ff */
[----:B--2---:R-:W-:-:S04]  /*0180*/  IMAD R7, R7, R3, RZ ;  /* 0x0000000307077224 */ /* 0x004fc800078e02ff */
[----:B------:R-:W-:-:S06]  /*0190*/  IMAD.HI.U32 R6, R3, R7, R2 ;  /* 0x0000000703067227 */ /* 0x000fcc00078e0002 */
[----:B------:R-:W-:Y:S02]  /*01a0*/  IMAD.HI.U32 R11, R6, R5, RZ ;  /* 0x00000005060b7227 */ /* 0x000fe400078e00ff */
[----:B------:R-:W0:Y:S02]  /*01b0*/  LDC.64 R6, c[0x0][0x380] ;  /* 0x0000e000ff067b82 */ /* 0x000e240000000a00 */
[----:B------:R-:W-:-:S04]  /*01c0*/  IMAD.MOV R2, RZ, RZ, -R11 ;  /* 0x000000ffff027224 */ /* 0x000fc800078e0a0b */
[----:B------:R-:W-:Y:S02]  /*01d0*/  IMAD R5, R0, R2, R5 ;  /* 0x0000000200057224 */ /* 0x000fe400078e0205 */
[----:B------:R-:W2:Y:S03]  /*01e0*/  LDC.64 R2, c[0x0][0x388] ;  /* 0x0000e200ff027b82 */ /* 0x000ea60000000a00 */
[----:B------:R-:W-:-:S13]  /*01f0*/  ISETP.GE.U32.AND P0, PT, R5, R0, PT ;  /* 0x000000000500720c */ /* 0x000fda0003f06070 */
[----:B------:R-:W-:Y:S02]  /*0200*/  @P0 IADD3 R5, PT, PT, -R0, R5, RZ ;  /* 0x0000000500050210 */ /* 0x000fe40007ffe1ff */
[----:B------:R-:W-:Y:S02]  /*0210*/  @P0 IADD3 R11, PT, PT, R11, 0x1, RZ ;  /* 0x000000010b0b0810 */ /* 0x000fe40007ffe0ff */
[-C--:B------:R-:W-:Y:S02]  /*0220*/  ISETP.GE.U32.AND P1, PT, R5, R0.reuse, PT ;  /* 0x000000000500720c */ /* 0x080fe40003f26070 */
[----:B------:R-:W3:Y:S11]  /*0230*/  LDC.64 R4, c[0x0][0x390] ;  /* 0x0000e400ff047b82 */ /* 0x000ef60000000a00 */
[----:B------:R-:W-:Y:S01]  /*0240*/  @P1 VIADD R11, R11, 0x1 ;  /* 0x000000010b0b1836 */ /* 0x000fe20000000000 */
[----:B------:R-:W-:-:S04]  /*0250*/  @!P2 LOP3.LUT R11, RZ, R0, RZ, 0x33, !PT ;  /* 0x00000000ff0ba212 */ /* 0x000fc800078e33ff */
[----:B------:R-:W-:-:S04]  /*0260*/  IADD3 R8, PT, PT, R8, R11, RZ ;  /* 0x0000000b08087210 */ /* 0x000fc80007ffe0ff */
[C---:B------:R-:W-:Y:S02]  /*0270*/  LOP3.LUT R10, R8.reuse, 0x3, RZ, 0xc0, !PT ;  /* 0x00000003080a7812 */ /* 0x040fe400078ec0ff */
[----:B------:R-:W-:Y:S02]  /*0280*/  ISETP.GE.U32.AND P1, PT, R8, 0x3, PT ;  /* 0x000000030800780c */ /* 0x000fe40003f26070 */
[----:B------:R-:W-:-:S13]  /*0290*/  ISETP.NE.AND P0, PT, R10, 0x3, PT ;  /* 0x000000030a00780c */ /* 0x000fda0003f05270 */
[----:B012---:R-:W-:Y:S05]  /*02a0*/  @!P0 BRA `(.L_x_1) ;  /* 0x0000000000448947 */ /* 0x007fea0003800000 */
[----:B------:R-:W0:Y:S01]  /*02b0*/  LDC.64 R10, c[0x0][0x390] ;  /* 0x0000e400ff0a7b82 */ /* 0x000e220000000a00 */
[----:B------:R-:W-:-:S04]  /*02c0*/  IADD3 R8, PT, PT, R8, 0x1, RZ ;  /* 0x0000000108087810 */ /* 0x000fc80007ffe0ff */
[----:B------:R-:W-:-:S03]  /*02d0*/  LOP3.LUT R8, R8, 0x3, RZ, 0xc0, !PT ;  /* 0x0000000308087812 */ /* 0x000fc600078ec0ff */
[----:B------:R-:W1:Y:S02]  /*02e0*/  LDC.64 R12, c[0x0][0x380] ;  /* 0x0000e000ff0c7b82 */ /* 0x000e640000000a00 */
[----:B------:R-:W-:-:S06]  /*02f0*/  IMAD.MOV R8, RZ, RZ, -R8 ;  /* 0x000000ffff087224 */ /* 0x000fcc00078e0a08 */
[----:B------:R-:W2:Y:S02]  /*0300*/  LDC.64 R14, c[0x0][0x388] ;  /* 0x0000e200ff0e7b82 */ /* 0x000ea40000000a00 */
.L_x_2:
[----:B-1--4-:R-:W-:-:S06]  /*0310*/  IMAD.WIDE R16, R9, 0x4, R12 ;  /* 0x0000000409107825 */ /* 0x012fcc00078e020c */
[----:B------:R-:W0:Y:S01]  /*0320*/  LDG.E R17, desc[UR4][R16.64] ;  /* 0x0000000410117981 */ /* 0x000e22000c1e1900 */
[----:B------:R-:W-:Y:S01]  /*0330*/  MOV R23, 0xffffffff ;  /* 0xffffffff00177802 */ /* 0x000fe20000000f00 */
[----:B0-----:R-:W-:-:S06]  /*0340*/  IMAD.WIDE R18, R17, 0x4, R10 ;  /* 0x0000000411127825 */ /* 0x001fcc00078e020a */
[----:B------:R-:W2:Y:S01]  /*0350*/  ATOMG.E.ADD.STRONG.GPU PT, R19, desc[UR4][R18.64+0x4], R23 ;  /* 0x80000417121379a8 */ /* 0x000ea200081ef104 */
[----:B------:R-:W-:Y:S01]  /*0360*/  IADD3 R8, PT, PT, R8, 0x1, RZ ;  /* 0x0000000108087810 */ /* 0x000fe20007ffe0ff */
[----:B------:R-:W-:-:S03]  /*0370*/  IMAD.IADD R9, R0, 0x1, R9 ;  /* 0x0000000100097824 */ /* 0x000fc600078e0209 */
[----:B------:R-:W-:Y:S01]  /*0380*/  ISETP.NE.AND P0, PT, R8, RZ, PT ;  /* 0x000000ff0800720c */ /* 0x000fe20003f05270 */
[----:B--2---:R-:W-:-:S05]  /*0390*/  IMAD.WIDE R20, R19, 0x4, R14 ;  /* 0x0000000413147825 */ /* 0x004fca00078e020e */
[----:B------:R4:W-:Y:S07]  /*03a0*/  STG.E desc[UR4][R20.64+-0x4], R17 ;  /* 0xfffffc1114007986 */ /* 0x0009ee000c101904 */
[----:B------:R-:W-:Y:S05]  /*03b0*/  @P0 BRA `(.L_x_2) ;  /* 0xfffffffc00d40947 */ /* 0x000fea000383ffff */
.L_x_1:
[----:B------:R-:W-:Y:S05]  /*03c0*/  BSYNC.RECONVERGENT B0 ;  /* 0x0000000000007941 */ /* 0x000fea0003800200 */
.L_x_0:
[----:B------:R-:W-:Y:S05]  /*03d0*/  @!P1 EXIT ;  /* 0x000000000000994d */ /* 0x000fea0003800000 */
.L_x_3:
[----:B----4-:R-:W-:-:S05]  /*03e0*/  IMAD.WIDE R20, R9, 0x4, R6 ;  /* 0x0000000409147825 */ /* 0x010fca00078e0206 */
[----:B------:R-:W3:Y:S01]  /*03f0*/  LDG.E R25, desc[UR4][R20.64] ;  /* 0x0000000414197981 */ /* 0x000ee2000c1e1900 */
[----:B------:R-:W-:Y:S01]  /*0400*/  MOV R8, 0xffffffff ;  /* 0xffffffff00087802 */ /* 0x000fe20000000f00 */
[----:B---3--:R-:W-:-:S06]  /*0410*/  IMAD.WIDE R10, R25, 0x4, R4 ;  /* 0x00000004190a7825 */ /* 0x008fcc00078e0204 */
[----:B------:R-:W2:Y:S01]  /*0420*/  ATOMG.E.ADD.STRONG.GPU PT, R11, desc[UR4][R10.64+0x4], R8 ;  /* 0x800004080a0b79a8 */ /* 0x000ea200081ef104 */
[----:B------:R-:W-:-:S04]  /*0430*/  IMAD.WIDE R14, R0, 0x4, R20 ;  /* 0x00000004000e7825 */ /* 0x000fc800078e0214 */
[----:B-12---:R-:W-:-:S05]  /*0440*/  IMAD.WIDE R12, R11, 0x4, R2 ;  /* 0x000000040b0c7825 */ /* 0x006fca00078e0202 */
[----:B------:R0:W-:Y:S04]  /*0450*/  STG.E desc[UR4][R12.64+-0x4], R25 ;  /* 0xfffffc190c007986 */ /* 0x0001e8000c101904 */
[----:B------:R-:W2:Y:S02]  /*0460*/  LDG.E R27, desc[UR4][R14.64] ;  /* 0x000000040e1b7981 */ /* 0x000ea4000c1e1900 */
[----:B--2---:R-:W-:-:S06]  /*0470*/  IMAD.WIDE R16, R27, 0x4, R4 ;  /* 0x000000041b107825 */ /* 0x004fcc00078e0204 */
[----:B------:R-:W2:Y:S01]  /*0480*/  ATOMG.E.ADD.STRONG.GPU PT, R17, desc[UR4][R16.64+0x4], R8 ;  /* 0x80000408101179a8 */ /* 0x000ea200081ef104 */
[----:B------:R-:W-:-:S04]  /*0490*/  IMAD.WIDE R20, R0, 0x4, R14 ;  /* 0x0000000400147825 */ /* 0x000fc800078e020e */
[----:B--2---:R-:W-:-:S05]  /*04a0*/  IMAD.WIDE R18, R17, 0x4, R2 ;  /* 0x0000000411127825 */ /* 0x004fca00078e0202 */
[----:B------:R1:W-:Y:S04]  /*04b0*/  STG.E desc[UR4][R18.64+-0x4], R27 ;  /* 0xfffffc1b12007986 */ /* 0x0003e8000c101904 */
[----:B------:R-:W2:Y:S02]  /*04c0*/  LDG.E R29, desc[UR4][R20.64] ;  /* 0x00000004141d7981 */ /* 0x000ea4000c1e1900 */
[----:B--2---:R-:W-:-:S06]  /*04d0*/  IMAD.WIDE R10, R29, 0x4, R4 ;  /* 0x000000041d0a7825 */ /* 0x004fcc00078e0204 */
[----:B------:R-:W2:Y:S01]  /*04e0*/  ATOMG.E.ADD.STRONG.GPU PT, R11, desc[UR4][R10.64+0x4], R8 ;  /* 0x800004080a0b79a8 */ /* 0x000ea200081ef104 */
[----:B0-----:R-:W-:-:S04]  /*04f0*/  IMAD.WIDE R12, R0, 0x4, R20 ;  /* 0x00000004000c7825 */ /* 0x001fc800078e0214 */
[----:B--2---:R-:W-:-:S05]  /*0500*/  IMAD.WIDE R22, R11, 0x4, R2 ;  /* 0x000000040b167825 */ /* 0x004fca00078e0202 */
[----:B------:R1:W-:Y:S04]  /*0510*/  STG.E desc[UR4][R22.64+-0x4], R29 ;  /* 0xfffffc1d16007986 */ /* 0x0003e8000c101904 */
[----:B------:R-:W2:Y:S02]  /*0520*/  LDG.E R13, desc[UR4][R12.64] ;  /* 0x000000040c0d7981 */ /* 0x000ea4000c1e1900 */
[----:B--2---:R-:W-:-:S06]  /*0530*/  IMAD.WIDE R14, R13, 0x4, R4 ;  /* 0x000000040d0e7825 */ /* 0x004fcc00078e0204 */
[----:B------:R-:W2:Y:S01]  /*0540*/  ATOMG.E.ADD.STRONG.GPU PT, R15, desc[UR4][R14.64+0x4], R8 ;  /* 0x800004080e0f79a8 */ /* 0x000ea200081ef104 */
[----:B------:R-:W-:-:S04]  /*0550*/  LEA R9, R0, R9, 0x2 ;  /* 0x0000000900097211 */ /* 0x000fc800078e10ff */
[----:B------:R-:W-:Y:S01]  /*0560*/  ISETP.GE.AND P0, PT, R9, UR6, PT ;  /* 0x0000000609007c0c */ /* 0x000fe2000bf06270 */
[----:B--2---:R-:W-:-:S05]  /*0570*/  IMAD.WIDE R16, R15, 0x4, R2 ;  /* 0x000000040f107825 */ /* 0x004fca00078e0202 */
[----:B------:R1:W-:Y:S07]  /*0580*/  STG.E desc[UR4][R16.64+-0x4], R13 ;  /* 0xfffffc0d10007986 */ /* 0x0003ee000c101904 */
[----:B------:R-:W-:Y:S05]  /*0590*/  @!P0 BRA `(.L_x_3) ;  /* 0xfffffffc00908947 */ /* 0x000fea000383ffff */
[----:B------:R-:W-:Y:S05]  /*05a0*/  EXIT ;  /* 0x000000000000794d */ /* 0x000fea0003800000 */
.L_x_4:
[----:B------:R-:W-:-:S00]  /*05b0*/  BRA `(.L_x_4) ;  /* 0xfffffffc00fc7947 */ /* 0x000fc0000383ffff */
[----:B------:R-:W-:-:S00]  /*05c0*/  NOP ;  /* 0x0000000000007918 */ /* 0x000fc00000000000 */
        /* <DEDUP_REMOVED lines=11> */
.L_x_30:


//--------------------- .text._Z9scan_cudaPiS_S_i --------------------------
	.section	.text._Z9scan_cudaPiS_S_i,"ax",@progbits
	.align	128
        .global         _Z9scan_cudaPiS_S_i
        .type           _Z9scan_cudaPiS_S_i,@function
        .size           _Z9scan_cudaPiS_S_i,(.L_x_31 - _Z9scan_cudaPiS_S_i)
        .other          _Z9scan_cudaPiS_S_i,@"STO_CUDA_ENTRY STV_DEFAULT"
_Z9scan_cudaPiS_S_i:
.text._Z9scan_cudaPiS_S_i:
[----:B------:R-:W-:Y:S01]  /*0000*/  LDC R1, c[0x0][0x37c] ;  /* 0x0000df00ff017b82 */ /* 0x000fe20000000800 */
[----:B------:R-:W0:Y:S01]  /*0010*/  S2R R3, SR_TID.X ;  /* 0x0000000000037919 */ /* 0x000e220000002100 */
[----:B------:R-:W1:Y:S06]  /*0020*/  LDCU UR4, c[0x0][0x398] ;  /* 0x00007300ff0477ac */ /* 0x000e6c0008000800 */
[----:B------:R-:W2:Y:S01]  /*0030*/  LDC.64 R10, c[0x0][0x380] ;  /* 0x0000e000ff0a7b82 */ /* 0x000ea20000000a00 */
[----:B------:R-:W0:Y:S01]  /*0040*/  S2R R4, SR_CTAID.X ;  /* 0x0000000000047919 */ /* 0x000e220000002500 */
[----:B------:R-:W3:Y:S01]  /*0050*/  LDCU.64 UR8, c[0x0][0x358] ;  /* 0x00006b00ff0877ac */ /* 0x000ee20008000a00 */
[----:B-1----:R-:W-:Y:S01]  /*0060*/  USHF.R.S32.HI UR4, URZ, 0x1, UR4 ;  /* 0x00000001ff047899 */ /* 0x002fe20008011404 */
[----:B0-----:R-:W-:-:S05]  /*0070*/  IMAD R2, R4, 0x200, R3 ;  /* 0x0000020004027824 */ /* 0x001fca00078e0203 */
[C---:B------:R-:W-:Y:S02]  /*0080*/  VIADD R0, R2.reuse, UR4 ;  /* 0x0000000402007c36 */ /* 0x040fe40008000000 */
[----:B--2---:R-:W-:-:S04]  /*0090*/  IMAD.WIDE.U32 R8, R2, 0x4, R10 ;  /* 0x0000000402087825 */ /* 0x004fc800078e000a */
[----:B------:R-:W-:Y:S02]  /*00a0*/  IMAD.WIDE.U32 R10, R0, 0x4, R10 ;  /* 0x00000004000a7825 */ /* 0x000fe400078e000a */
[----:B---3--:R-:W2:Y:S04]  /*00b0*/  LDG.E R8, desc[UR8][R8.64] ;  /* 0x0000000808087981 */ /* 0x008ea8000c1e1900 */
[----:B------:R-:W3:Y:S01]  /*00c0*/  LDG.E R11, desc[UR8][R10.64] ;  /* 0x000000080a0b7981 */ /* 0x000ee2000c1e1900 */
[----:B------:R-:W0:Y:S01]  /*00d0*/  S2UR UR6, SR_CgaCtaId ;  /* 0x00000000000679c3 */ /* 0x000e220000008800 */
[----:B------:R-:W-:Y:S01]  /*00e0*/  UMOV UR5, 0x400 ;  /* 0x0000040000057882 */ /* 0x000fe20000000000 */
[C---:B------:R-:W-:Y:S01]  /*00f0*/  VIADD R5, R3.reuse, UR4 ;  /* 0x0000000403057c36 */ /* 0x040fe20008000000 */
[----:B------:R-:W-:Y:S01]  /*0100*/  LEA.HI R6, R3, R3, RZ, 0x1b ;  /* 0x0000000303067211 */ /* 0x000fe200078fd8ff */
[----:B------:R-:W-:Y:S01]  /*0110*/  UISETP.GE.AND UP0, UPT, UR4, 0x1, UPT ;  /* 0x000000010400788c */ /* 0x000fe2000bf06270 */
[----:B------:R-:W-:-:S02]  /*0120*/  UMOV UR7, 0x1 ;  /* 0x0000000100077882 */ /* 0x000fc40000000000 */
[----:B------:R-:W-:Y:S01]  /*0130*/  LEA.HI.SX32 R7, R5, R5, 0x1b ;  /* 0x0000000505077211 */ /* 0x000fe200078fdaff */
[----:B0-----:R-:W-:-:S06]  /*0140*/  ULEA UR5, UR6, UR5, 0x18 ;  /* 0x0000000506057291 */ /* 0x001fcc000f8ec0ff */
[----:B------:R-:W-:Y:S02]  /*0150*/  LEA R5, R6, UR5, 0x2 ;  /* 0x0000000506057c11 */ /* 0x000fe4000f8e10ff */
[----:B------:R-:W-:-:S03]  /*0160*/  LEA R6, R7, UR5, 0x2 ;  /* 0x0000000507067c11 */ /* 0x000fc6000f8e10ff */
[----:B--2---:R0:W-:Y:S04]  /*0170*/  STS [R5], R8 ;  /* 0x0000000805007388 */ /* 0x0041e80000000800 */
[----:B---3--:R0:W-:Y:S01]  /*0180*/  STS [R6], R11 ;  /* 0x0000000b06007388 */ /* 0x0081e20000000800 */
[----:B------:R-:W-:Y:S05]  /*0190*/  BRA.U !UP0, `(.L_x_5) ;  /* 0x0000000108607547 */ /* 0x000fea000b800000 */
[----:B0-----:R-:W-:Y:S01]  /*01a0*/  LEA R11, R3, 0x1, 0x1 ;  /* 0x00000001030b7811 */ /* 0x001fe200078e08ff */
[----:B------:R-:W-:-:S06]  /*01b0*/  UMOV UR7, 0x1 ;  /* 0x0000000100077882 */ /* 0x000fcc0000000000 */
.L_x_8:
[----:B------:R-:W-:Y:S01]  /*01c0*/  BAR.SYNC.DEFER_BLOCKING 0x0 ;  /* 0x0000000000007b1d */ /* 0x000fe20000010000 */
[----:B------:R-:W-:-:S05]  /*01d0*/  ISETP.GE.AND P0, PT, R3, UR4, PT ;  /* 0x0000000403007c0c */ /* 0x000fca000bf06270 */
[----:B------:R-:W-:Y:S08]  /*01e0*/  BSSY.RECONVERGENT B0, `(.L_x_6) ;  /* 0x000000e000007945 */ /* 0x000ff00003800200 */
[----:B0-----:R-:W-:Y:S05]  /*01f0*/  @P0 BRA `(.L_x_7) ;  /* 0x0000000000300947 */ /* 0x001fea0003800000 */
[----:B------:R-:W-:-:S04]  /*0200*/  IMAD R7, R11, UR7, RZ ;  /* 0x000000070b077c24 */ /* 0x000fc8000f8e02ff */
[C---:B------:R-:W-:Y:S02]  /*0210*/  VIADD R8, R7.reuse, 0xffffffff ;  /* 0xffffffff07087836 */ /* 0x040fe40000000000 */
[----:B------:R-:W-:-:S03]  /*0220*/  VIADD R9, R7, UR7 ;  /* 0x0000000707097c36 */ /* 0x000fc60008000000 */
[C---:B------:R-:W-:Y:S02]  /*0230*/  IADD3 R10, PT, PT, R8.reuse, UR7, RZ ;  /* 0x00000007080a7c10 */ /* 0x040fe4000fffe0ff */
[----:B------:R-:W-:Y:S02]  /*0240*/  LEA.HI.SX32 R7, R8, R7, 0x1b ;  /* 0x0000000708077211 */ /* 0x000fe400078fdaff */
[----:B------:R-:W-:Y:S02]  /*0250*/  LEA.HI.SX32 R9, R10, R9, 0x1b ;  /* 0x000000090a097211 */ /* 0x000fe400078fdaff */
[----:B------:R-:W-:Y:S02]  /*0260*/  LEA R7, R7, UR5, 0x2 ;  /* 0x0000000507077c11 */ /* 0x000fe4000f8e10ff */
[----:B------:R-:W-:-:S04]  /*0270*/  LEA R9, R9, UR5, 0x2 ;  /* 0x0000000509097c11 */ /* 0x000fc8000f8e10ff */
[----:B------:R-:W-:Y:S04]  /*0280*/  LDS R7, [R7+-0x4] ;  /* 0xfffffc0007077984 */ /* 0x000fe80000000800 */
[----:B------:R-:W0:Y:S02]  /*0290*/  LDS R8, [R9+-0x4] ;  /* 0xfffffc0009087984 */ /* 0x000e240000000800 */
[----:B0-----:R-:W-:-:S05]  /*02a0*/  IMAD.IADD R8, R7, 0x1, R8 ;  /* 0x0000000107087824 */ /* 0x001fca00078e0208 */
[----:B------:R0:W-:Y:S02]  /*02b0*/  STS [R9+-0x4], R8 ;  /* 0xfffffc0809007388 */ /* 0x0001e40000000800 */
.L_x_7:
[----:B------:R-:W-:Y:S05]  /*02c0*/  BSYNC.RECONVERGENT B0 ;  /* 0x0000000000007941 */ /* 0x000fea0003800200 */
.L_x_6:
[----:B------:R-:W-:Y:S02]  /*02d0*/  UISETP.GT.U32.AND UP0, UPT, UR4, 0x1, UPT ;  /* 0x000000010400788c */ /* 0x000fe4000bf04070 */
[----:B------:R-:W-:Y:S02]  /*02e0*/  USHF.R.U32.HI UR6, URZ, 0x1, UR4 ;  /* 0x00000001ff067899 */ /* 0x000fe40008011604 */
[----:B------:R-:W-:-:S05]  /*02f0*/  USHF.L.U32 UR7, UR7, 0x1, URZ ;  /* 0x0000000107077899 */ /* 0x000fca00080006ff */
[----:B------:R-:W-:Y:S01]  /*0300*/  UMOV UR4, UR6 ;  /* 0x0000000600047c82 */ /* 0x000fe20008000000 */
[----:B------:R-:W-:Y:S06]  /*0310*/  BRA.U UP0, `(.L_x_8) ;  /* 0xfffffffd00a87547 */ /* 0x000fec000b83ffff */
.L_x_5:
[----:B------:R-:W-:Y:S01]  /*0320*/  ISETP.NE.AND P0, PT, R3, RZ, PT ;  /* 0x000000ff0300720c */ /* 0x000fe20003f05270 */
[----:B------:R-:W-:-:S12]  /*0330*/  BSSY.RECONVERGENT B0, `(.L_x_9) ;  /* 0x000000b000007945 */ /* 0x000fd80003800200 */
[----:B------:R-:W-:Y:S05]  /*0340*/  @P0 BRA `(.L_x_10) ;  /* 0x0000000000240947 */ /* 0x000fea0003800000 */
[----:B------:R-:W1:Y:S01]  /*0350*/  LDCU UR6, c[0x0][0x398] ;  /* 0x00007300ff0677ac */ /* 0x000e620008000800 */
[----:B0-----:R-:W0:Y:S01]  /*0360*/  LDC.64 R8, c[0x0][0x390] ;  /* 0x0000e400ff087b82 */ /* 0x001e220000000a00 */
[----:B-1----:R-:W-:-:S04]  /*0370*/  UIADD3 UR4, UPT, UPT, UR6, -0x1, URZ ;  /* 0xffffffff06047890 */ /* 0x002fc8000fffe0ff */
[----:B------:R-:W-:Y:S01]  /*0380*/  ULEA.HI.SX32 UR4, UR4, UR6, 0x1b ;  /* 0x0000000604047291 */ /* 0x000fe2000f8fdaff */
[----:B0-----:R-:W-:-:S03]  /*0390*/  IMAD.WIDE.U32 R8, R4, 0x4, R8 ;  /* 0x0000000404087825 */ /* 0x001fc600078e0008 */
[----:B------:R-:W-:-:S09]  /*03a0*/  ULEA UR4, UR4, UR5, 0x2 ;  /* 0x0000000504047291 */ /* 0x000fd2000f8e10ff */
[----:B------:R-:W0:Y:S04]  /*03b0*/  LDS R7, [UR4+-0x4] ;  /* 0xfffffc04ff077984 */ /* 0x000e280008000800 */
[----:B------:R-:W-:Y:S04]  /*03c0*/  STS [UR4+-0x4], RZ ;  /* 0xfffffcffff007988 */ /* 0x000fe80008000804 */
[----:B0-----:R1:W-:Y:S02]  /*03d0*/  STG.E desc[UR8][R8.64], R7 ;  /* 0x0000000708007986 */ /* 0x0013e4000c101908 */
.L_x_10:
[----:B------:R-:W-:Y:S05]  /*03e0*/  BSYNC.RECONVERGENT B0 ;  /* 0x0000000000007941 */ /* 0x000fea0003800200 */
.L_x_9:
[----:B------:R-:W2:Y:S02]  /*03f0*/  LDCU UR4, c[0x0][0x398] ;  /* 0x00007300ff0477ac */ /* 0x000ea40008000800 */
[----:B--2---:R-:W-:-:S09]  /*0400*/  UISETP.GE.AND UP0, UPT, UR4, 0x2, UPT ;  /* 0x000000020400788c */ /* 0x004fd2000bf06270 */
[----:B------:R-:W-:Y:S05]  /*0410*/  BRA.U !UP0, `(.L_x_11) ;  /* 0x0000000108647547 */ /* 0x000fea000b800000 */
[----:B------:R-:W-:Y:S01]  /*0420*/  LEA R10, R3, 0x1, 0x1 ;  /* 0x00000001030a7811 */ /* 0x000fe200078e08ff */
[----:B------:R-:W2:Y:S01]  /*0430*/  LDCU UR6, c[0x0][0x398] ;  /* 0x00007300ff0677ac */ /* 0x000ea20008000800 */
[----:B------:R-:W-:-:S05]  /*0440*/  UMOV UR4, 0x1 ;  /* 0x0000000100047882 */ /* 0x000fca0000000000 */
.L_x_14:
[----:B------:R-:W-:Y:S01]  /*0450*/  BAR.SYNC.DEFER_BLOCKING 0x0 ;  /* 0x0000000000007b1d */ /* 0x000fe20000010000 */
[----:B------:R-:W-:Y:S01]  /*0460*/  ISETP.GE.AND P0, PT, R3, UR4, PT ;  /* 0x0000000403007c0c */ /* 0x000fe2000bf06270 */
[----:B------:R-:W-:Y:S02]  /*0470*/  USHF.L.U32 UR4, UR4, 0x1, URZ ;  /* 0x0000000104047899 */ /* 0x000fe400080006ff */
[----:B------:R-:W-:Y:S02]  /*0480*/  USHF.R.S32.HI UR7, URZ, 0x1, UR7 ;  /* 0x00000001ff077899 */ /* 0x000fe40008011407 */
[----:B------:R-:W-:Y:S08]  /*0490*/  BSSY.RECONVERGENT B0, `(.L_x_12) ;  /* 0x000000f000007945 */ /* 0x000ff00003800200 */
[----:B---3--:R-:W-:Y:S05]  /*04a0*/  @P0 BRA `(.L_x_13) ;  /* 0x0000000000340947 */ /* 0x008fea0003800000 */
[----:B------:R-:W-:-:S04]  /*04b0*/  IMAD R4, R10, UR7, RZ ;  /* 0x000000070a047c24 */ /* 0x000fc8000f8e02ff */
[C---:B-1----:R-:W-:Y:S02]  /*04c0*/  VIADD R7, R4.reuse, 0xffffffff ;  /* 0xffffffff04077836 */ /* 0x042fe40000000000 */
[----:B0-----:R-:W-:-:S03]  /*04d0*/  VIADD R8, R4, UR7 ;  /* 0x0000000704087c36 */ /* 0x001fc60008000000 */
[C---:B------:R-:W-:Y:S02]  /*04e0*/  IADD3 R9, PT, PT, R7.reuse, UR7, RZ ;  /* 0x0000000707097c10 */ /* 0x040fe4000fffe0ff */
[----:B------:R-:W-:Y:S02]  /*04f0*/  LEA.HI.SX32 R4, R7, R4, 0x1b ;  /* 0x0000000407047211 */ /* 0x000fe400078fdaff */
[----:B------:R-:W-:Y:S02]  /*0500*/  LEA.HI.SX32 R8, R9, R8, 0x1b ;  /* 0x0000000809087211 */ /* 0x000fe400078fdaff */
[----:B------:R-:W-:Y:S02]  /*0510*/  LEA R4, R4, UR5, 0x2 ;  /* 0x0000000504047c11 */ /* 0x000fe4000f8e10ff */
[----:B------:R-:W-:-:S03]  /*0520*/  LEA R8, R8, UR5, 0x2 ;  /* 0x0000000508087c11 */ /* 0x000fc6000f8e10ff */
[----:B------:R-:W-:Y:S04]  /*0530*/  LDS R7, [R4+-0x4] ;  /* 0xfffffc0004077984 */ /* 0x000fe80000000800 */
[----:B------:R-:W0:Y:S02]  /*0540*/  LDS R9, [R8+-0x4] ;  /* 0xfffffc0008097984 */ /* 0x000e240000000800 */
[----:B0-----:R-:W-:Y:S02]  /*0550*/  IMAD.IADD R7, R7, 0x1, R9 ;  /* 0x0000000107077824 */ /* 0x001fe400078e0209 */
[----:B------:R3:W-:Y:S04]  /*0560*/  STS [R4+-0x4], R9 ;  /* 0xfffffc0904007388 */ /* 0x0007e80000000800 */
[----:B------:R3:W-:Y:S02]  /*0570*/  STS [R8+-0x4], R7 ;  /* 0xfffffc0708007388 */ /* 0x0007e40000000800 */
.L_x_13:
[----:B--2---:R-:W-:Y:S05]  /*0580*/  BSYNC.RECONVERGENT B0 ;  /* 0x0000000000007941 */ /* 0x004fea0003800200 */
.L_x_12:
[----:B------:R-:W-:-:S09]  /*0590*/  UISETP.GE.AND UP0, UPT, UR4, UR6, UPT ;  /* 0x000000060400728c */ /* 0x000fd2000bf06270 */
[----:B------:R-:W-:Y:S05]  /*05a0*/  BRA.U !UP0, `(.L_x_14) ;  /* 0xfffffffd08a87547 */ /* 0x000fea000b83ffff */
.L_x_11:
[----:B------:R-:W-:Y:S08]  /*05b0*/  BAR.SYNC.DEFER_BLOCKING 0x0 ;  /* 0x0000000000007b1d */ /* 0x000ff00000010000 */
[----:B01-3--:R-:W0:Y:S01]  /*05c0*/  LDC.64 R8, c[0x0][0x388] ;  /* 0x0000e200ff087b82 */ /* 0x00be220000000a00 */
[----:B------:R-:W1:Y:S04]  /*05d0*/  LDS R5, [R5] ;  /* 0x0000000005057984 */ /* 0x000e680000000800 */
[----:B------:R-:W2:Y:S01]  /*05e0*/  LDS R7, [R6] ;  /* 0x0000000006077984 */ /* 0x000ea20000000800 */
[----:B0-----:R-:W-:-:S04]  /*05f0*/  IMAD.WIDE.U32 R2, R2, 0x4, R8 ;  /* 0x0000000402027825 */ /* 0x001fc800078e0008 */
[----:B------:R-:W-:Y:S01]  /*0600*/  IMAD.WIDE.U32 R8, R0, 0x4, R8 ;  /* 0x0000000400087825 */ /* 0x000fe200078e0008 */
[----:B-1----:R-:W-:Y:S04]  /*0610*/  STG.E desc[UR8][R2.64], R5 ;  /* 0x0000000502007986 */ /* 0x002fe8000c101908 */
[----:B--2---:R-:W-:Y:S01]  /*0620*/  STG.E desc[UR8][R8.64], R7 ;  /* 0x0000000708007986 */ /* 0x004fe2000c101908 */
[----:B------:R-:W-:Y:S05]  /*0630*/  EXIT ;  /* 0x000000000000794d */ /* 0x000fea0003800000 */
.L_x_15:
        /* <DEDUP_REMOVED lines=12> */
.L_x_31:


//--------------------- .text._Z9scan_distPiS_    --------------------------
	.section	.text._Z9scan_distPiS_,"ax",@progbits
	.align	128
        .global         _Z9scan_distPiS_
        .type           _Z9scan_distPiS_,@function
        .size           _Z9scan_distPiS_,(.L_x_32 - _Z9scan_distPiS_)
        .other          _Z9scan_distPiS_,@"STO_CUDA_ENTRY STV_DEFAULT"
_Z9scan_distPiS_:
.text._Z9scan_distPiS_:
[----:B------:R-:W-:Y:S01]  /*0000*/  LDC R1, c[0x0][0x37c] ;  /* 0x0000df00ff017b82 */ /* 0x000fe20000000800 */
[----:B------:R-:W0:Y:S07]  /*0010*/  S2R R9, SR_CTAID.X ;  /* 0x0000000000097919 */ /* 0x000e2e0000002500 */
[----:B------:R-:W0:Y:S01]  /*0020*/  LDC.64 R2, c[0x0][0x388] ;  /* 0x0000e200ff027b82 */ /* 0x000e220000000a00 */
[----:B------:R-:W1:Y:S01]  /*0030*/  LDCU.64 UR4, c[0x0][0x358] ;  /* 0x00006b00ff0477ac */ /* 0x000e620008000a00 */
[----:B------:R-:W2:Y:S06]  /*0040*/  S2R R0, SR_TID.X ;  /* 0x0000000000007919 */ /* 0x000eac0000002100 */
[----:B------:R-:W3:Y:S01]  /*0050*/  LDC.64 R4, c[0x0][0x380] ;  /* 0x0000e000ff047b82 */ /* 0x000ee20000000a00 */
[C---:B0-----:R-:W-:Y:S01]  /*0060*/  IMAD.WIDE.U32 R2, R9.reuse, 0x4, R2 ;  /* 0x0000000409027825 */ /* 0x041fe200078e0002 */
[----:B--2---:R-:W-:-:S05]  /*0070*/  LEA R7, R9, R0, 0x9 ;  /* 0x0000000009077211 */ /* 0x004fca00078e48ff */
[----:B-1----:R-:W2:Y:S01]  /*0080*/  LDG.E R2, desc[UR4][R2.64] ;  /* 0x0000000402027981 */ /* 0x002ea2000c1e1900 */
[----:B---3--:R-:W-:-:S05]  /*0090*/  IMAD.WIDE.U32 R4, R7, 0x4, R4 ;  /* 0x0000000407047825 */ /* 0x008fca00078e0004 */
[----:B------:R-:W2:Y:S02]  /*00a0*/  LDG.E R7, desc[UR4][R4.64] ;  /* 0x0000000404077981 */ /* 0x000ea4000c1e1900 */
[----:B--2---:R-:W-:-:S05]  /*00b0*/  IADD3 R7, PT, PT, R2, R7, RZ ;  /* 0x0000000702077210 */ /* 0x004fca0007ffe0ff */
[----:B------:R-:W-:Y:S01]  /*00c0*/  STG.E desc[UR4][R4.64], R7 ;  /* 0x0000000704007986 */ /* 0x000fe2000c101904 */
[----:B------:R-:W-:Y:S05]  /*00d0*/  EXIT ;  /* 0x000000000000794d */ /* 0x000fea0003800000 */
.L_x_16:
        /* <DEDUP_REMOVED lines=10> */
.L_x_32:


//--------------------- .text._Z5histoPiiS_i      --------------------------
	.section	.text._Z5histoPiiS_i,"ax",@progbits
	.align	128
        .global         _Z5histoPiiS_i
        .type           _Z5histoPiiS_i,@function
        .size           _Z5histoPiiS_i,(.L_x_33 - _Z5histoPiiS_i)
        .other          _Z5histoPiiS_i,@"STO_CUDA_ENTRY STV_DEFAULT"
_Z5histoPiiS_i:
.text._Z5histoPiiS_i:
[----:B------:R-:W-:Y:S01]  /*0000*/  LDC R1, c[0x0][0x37c] ;  /* 0x0000df00ff017b82 */ /* 0x000fe20000000800 */
[----:B------:R-:W0:Y:S07]  /*0010*/  S2R R0, SR_TID.X ;  /* 0x0000000000007919 */ /* 0x000e2e0000002100 */
[----:B------:R-:W0:Y:S01]  /*0020*/  S2UR UR6, SR_CTAID.X ;  /* 0x00000000000679c3 */ /* 0x000e220000002500 */
[----:B------:R-:W1:Y:S01]  /*0030*/  LDCU UR8, c[0x0][0x398] ;  /* 0x00007300ff0877ac */ /* 0x000e620008000800 */
[----:B------:R-:W-:Y:S01]  /*0040*/  BSSY.RECONVERGENT B0, `(.L_x_17) ;  /* 0x000003f000007945 */ /* 0x000fe20003800200 */
[----:B------:R-:W2:Y:S05]  /*0050*/  LDCU.64 UR4, c[0x0][0x358] ;  /* 0x00006b00ff0477ac */ /* 0x000eaa0008000a00 */
[----:B------:R-:W0:Y:S01]  /*0060*/  LDC R3, c[0x0][0x360] ;  /* 0x0000d800ff037b82 */ /* 0x000e220000000800 */
[----:B------:R-:W3:Y:S01]  /*0070*/  LDCU UR7, c[0x0][0x370] ;  /* 0x00006e00ff0777ac */ /* 0x000ee20008000800 */
[----:B0-----:R-:W-:-:S02]  /*0080*/  IMAD R0, R3, UR6, R0 ;  /* 0x0000000603007c24 */ /* 0x001fc4000f8e0200 */
[----:B---3--:R-:W-:-:S03]  /*0090*/  IMAD R3, R3, UR7, RZ ;  /* 0x0000000703037c24 */ /* 0x008fc6000f8e02ff */
[----:B-1----:R-:W-:-:S13]  /*00a0*/  ISETP.GE.AND P0, PT, R0, UR8, PT ;  /* 0x0000000800007c0c */ /* 0x002fda000bf06270 */
[----:B--2---:R-:W-:Y:S05]  /*00b0*/  @P0 BRA `(.L_x_18) ;  /* 0x0000000000dc0947 */ /* 0x004fea0003800000 */
[----:B------:R-:W0:Y:S01]  /*00c0*/  I2F.U32.RP R8, R3 ;  /* 0x0000000300087306 */ /* 0x000e220000209000 */
[C---:B------:R-:W-:Y:S01]  /*00d0*/  IADD3 R2, PT, PT, R3.reuse, R0, RZ ;  /* 0x0000000003027210 */ /* 0x040fe20007ffe0ff */
[----:B------:R-:W-:Y:S01]  /*00e0*/  IMAD.MOV R9, RZ, RZ, -R3 ;  /* 0x000000ffff097224 */ /* 0x000fe200078e0a03 */
[----:B------:R-:W-:Y:S01]  /*00f0*/  ISETP.NE.U32.AND P2, PT, R3, RZ, PT ;  /* 0x000000ff0300720c */ /* 0x000fe20003f45070 */
[----:B------:R-:W-:Y:S01]  /*0100*/  BSSY.RECONVERGENT B1, `(.L_x_19) ;  /* 0x0000025000017945 */ /* 0x000fe20003800200 */
[C---:B------:R-:W-:Y:S02]  /*0110*/  ISETP.GE.AND P0, PT, R2.reuse, UR8, PT ;  /* 0x0000000802007c0c */ /* 0x040fe4000bf06270 */
[----:B------:R-:W-:Y:S02]  /*0120*/  VIMNMX R7, PT, PT, R2, UR8, !PT ;  /* 0x0000000802077c48 */ /* 0x000fe4000ffe0100 */
[----:B------:R-:W-:-:S04]  /*0130*/  SEL R6, RZ, 0x1, P0 ;  /* 0x00000001ff067807 */ /* 0x000fc80000000000 */
[----:B------:R-:W-:Y:S01]  /*0140*/  IADD3 R2, PT, PT, R7, -R2, -R6 ;  /* 0x8000000207027210 */ /* 0x000fe20007ffe806 */
[----:B0-----:R-:W0:Y:S02]  /*0150*/  MUFU.RCP R8, R8 ;  /* 0x0000000800087308 */ /* 0x001e240000001000 */
[----:B0-----:R-:W-:-:S06]  /*0160*/  VIADD R4, R8, 0xffffffe ;  /* 0x0ffffffe08047836 */ /* 0x001fcc0000000000 */
[----:B------:R0:W1:Y:S02]  /*0170*/  F2I.FTZ.U32.TRUNC.NTZ R5, R4 ;  /* 0x0000000400057305 */ /* 0x000064000021f000 */
[----:B0-----:R-:W-:Y:S02]  /*0180*/  IMAD.MOV.U32 R4, RZ, RZ, RZ ;  /* 0x000000ffff047224 */ /* 0x001fe400078e00ff */
[----:B-1----:R-:W-:-:S04]  /*0190*/  IMAD R9, R9, R5, RZ ;  /* 0x0000000509097224 */ /* 0x002fc800078e02ff */
[----:B------:R-:W-:-:S06]  /*01a0*/  IMAD.HI.U32 R5, R5, R9, R4 ;  /* 0x0000000905057227 */ /* 0x000fcc00078e0004 */
[----:B------:R-:W-:-:S04]  /*01b0*/  IMAD.HI.U32 R5, R5, R2, RZ ;  /* 0x0000000205057227 */ /* 0x000fc800078e00ff */
[----:B------:R-:W-:-:S04]  /*01c0*/  IMAD.MOV R4, RZ, RZ, -R5 ;  /* 0x000000ffff047224 */ /* 0x000fc800078e0a05 */
[----:B------:R-:W-:-:S05]  /*01d0*/  IMAD R2, R3, R4, R2 ;  /* 0x0000000403027224 */ /* 0x000fca00078e0202 */
[----:B------:R-:W-:-:S13]  /*01e0*/  ISETP.GE.U32.AND P0, PT, R2, R3, PT ;  /* 0x000000030200720c */ /* 0x000fda0003f06070 */
[----:B------:R-:W-:Y:S01]  /*01f0*/  @P0 IADD3 R2, PT, PT, -R3, R2, RZ ;  /* 0x0000000203020210 */ /* 0x000fe20007ffe1ff */
[----:B------:R-:W-:-:S03]  /*0200*/  @P0 VIADD R5, R5, 0x1 ;  /* 0x0000000105050836 */ /* 0x000fc60000000000 */
[----:B------:R-:W-:-:S13]  /*0210*/  ISETP.GE.U32.AND P1, PT, R2, R3, PT ;  /* 0x000000030200720c */ /* 0x000fda0003f26070 */
[----:B------:R-:W-:Y:S02]  /*0220*/  @P1 IADD3 R5, PT, PT, R5, 0x1, RZ ;  /* 0x0000000105051810 */ /* 0x000fe40007ffe0ff */
[----:B------:R-:W-:-:S05]  /*0230*/  @!P2 LOP3.LUT R5, RZ, R3, RZ, 0x33, !PT ;  /* 0x00000003ff05a212 */ /* 0x000fca00078e33ff */
[----:B------:R-:W-:-:S05]  /*0240*/  IMAD.IADD R5, R6, 0x1, R5 ;  /* 0x0000000106057824 */ /* 0x000fca00078e0205 */
[C---:B------:R-:W-:Y:S02]  /*0250*/  LOP3.LUT R2, R5.reuse, 0x3, RZ, 0xc0, !PT ;  /* 0x0000000305027812 */ /* 0x040fe400078ec0ff */
[----:B------:R-:W-:Y:S02]  /*0260*/  ISETP.GE.U32.AND P1, PT, R5, 0x3, PT ;  /* 0x000000030500780c */ /* 0x000fe40003f26070 */
[----:B------:R-:W-:Y:S02]  /*0270*/  ISETP.NE.AND P0, PT, R2, 0x3, PT ;  /* 0x000000030200780c */ /* 0x000fe40003f05270 */
[----:B------:R-:W-:-:S11]  /*0280*/  MOV R2, R0 ;  /* 0x0000000000027202 */ /* 0x000fd60000000f00 */
[----:B------:R-:W-:Y:S05]  /*0290*/  @!P0 BRA `(.L_x_20) ;  /* 0x00000000002c8947 */ /* 0x000fea0003800000 */
[----:B------:R-:W0:Y:S01]  /*02a0*/  LDC.64 R6, c[0x0][0x390] ;  /* 0x0000e400ff067b82 */ /* 0x000e220000000a00 */
[----:B------:R-:W-:-:S05]  /*02b0*/  VIADD R2, R5, 0x1 ;  /* 0x0000000105027836 */ /* 0x000fca0000000000 */
[----:B------:R-:W-:Y:S02]  /*02c0*/  LOP3.LUT R4, R2, 0x3, RZ, 0xc0, !PT ;  /* 0x0000000302047812 */ /* 0x000fe400078ec0ff */
[----:B------:R-:W-:-:S03]  /*02d0*/  MOV R2, R0 ;  /* 0x0000000000027202 */ /* 0x000fc60000000f00 */
[----:B------:R-:W-:-:S07]  /*02e0*/  IMAD.MOV R8, RZ, RZ, -R4 ;  /* 0x000000ffff087224 */ /* 0x000fce00078e0a04 */
.L_x_21:
[----:B0-----:R-:W-:Y:S01]  /*02f0*/  IMAD.WIDE R4, R2, 0x4, R6 ;  /* 0x0000000402047825 */ /* 0x001fe200078e0206 */
[----:B------:R-:W-:-:S03]  /*0300*/  IADD3 R8, PT, PT, R8, 0x1, RZ ;  /* 0x0000000108087810 */ /* 0x000fc60007ffe0ff */
[----:B------:R-:W-:Y:S01]  /*0310*/  IMAD.IADD R2, R3, 0x1, R2 ;  /* 0x0000000103027824 */ /* 0x000fe200078e0202 */
[----:B------:R1:W-:Y:S01]  /*0320*/  STG.E desc[UR4][R4.64], RZ ;  /* 0x000000ff04007986 */ /* 0x0003e2000c101904 */
[----:B------:R-:W-:-:S13]  /*0330*/  ISETP.NE.AND P0, PT, R8, RZ, PT ;  /* 0x000000ff0800720c */ /* 0x000fda0003f05270 */
[----:B-1----:R-:W-:Y:S05]  /*0340*/  @P0 BRA `(.L_x_21) ;  /* 0xfffffffc00e80947 */ /* 0x002fea000383ffff */
.L_x_20:
[----:B------:R-:W-:Y:S05]  /*0350*/  BSYNC.RECONVERGENT B1 ;  /* 0x0000000000017941 */ /* 0x000fea0003800200 */
.L_x_19:
[----:B------:R-:W-:Y:S05]  /*0360*/  @!P1 BRA `(.L_x_18) ;  /* 0x0000000000309947 */ /* 0x000fea0003800000 */
[----:B------:R-:W0:Y:S02]  /*0370*/  LDC.64 R10, c[0x0][0x390] ;  /* 0x0000e400ff0a7b82 */ /* 0x000e240000000a00 */
.L_x_22:
[----:B01----:R-:W-:Y:S01]  /*0380*/  IMAD.WIDE R12, R2, 0x4, R10 ;  /* 0x00000004020c7825 */ /* 0x003fe200078e020a */
[----:B------:R-:W-:-:S04]  /*0390*/  LEA R2, R3, R2, 0x2 ;  /* 0x0000000203027211 */ /* 0x000fc800078e10ff */
[----:B------:R1:W-:Y:S01]  /*03a0*/  STG.E desc[UR4][R12.64], RZ ;  /* 0x000000ff0c007986 */ /* 0x0003e2000c101904 */
[----:B------:R-:W-:Y:S01]  /*03b0*/  IMAD.WIDE R4, R3, 0x4, R12 ;  /* 0x0000000403047825 */ /* 0x000fe200078e020c */
[----:B------:R-:W-:-:S04]  /*03c0*/  ISETP.GE.AND P0, PT, R2, UR8, PT ;  /* 0x0000000802007c0c */ /* 0x000fc8000bf06270 */
[----:B------:R1:W-:Y:S01]  /*03d0*/  STG.E desc[UR4][R4.64], RZ ;  /* 0x000000ff04007986 */ /* 0x0003e2000c101904 */
[----:B------:R-:W-:-:S05]  /*03e0*/  IMAD.WIDE R6, R3, 0x4, R4 ;  /* 0x0000000403067825 */ /* 0x000fca00078e0204 */
[----:B------:R1:W-:Y:S01]  /*03f0*/  STG.E desc[UR4][R6.64], RZ ;  /* 0x000000ff06007986 */ /* 0x0003e2000c101904 */
[----:B------:R-:W-:-:S05]  /*0400*/  IMAD.WIDE R8, R3, 0x4, R6 ;  /* 0x0000000403087825 */ /* 0x000fca00078e0206 */
[----:B------:R1:W-:Y:S01]  /*0410*/  STG.E desc[UR4][R8.64], RZ ;  /* 0x000000ff08007986 */ /* 0x0003e2000c101904 */
[----:B------:R-:W-:Y:S05]  /*0420*/  @!P0 BRA `(.L_x_22) ;  /* 0xfffffffc00d48947 */ /* 0x000fea000383ffff */
.L_x_18:
[----:B------:R-:W-:Y:S05]  /*0430*/  BSYNC.RECONVERGENT B0 ;  /* 0x0000000000007941 */ /* 0x000fea0003800200 */
.L_x_17:
[----:B------:R-:W0:Y:S01]  /*0440*/  LDCU UR6, c[0x0][0x388] ;  /* 0x00007100ff0677ac */ /* 0x000e220008000800 */
[----:B------:R-:W-:Y:S01]  /*0450*/  BSSY.RECONVERGENT B0, `(.L_x_23) ;  /* 0x0000046000007945 */ /* 0x000fe20003800200 */
[----:B0-----:R-:W-:-:S13]  /*0460*/  ISETP.GE.AND P0, PT, R0, UR6, PT ;  /* 0x0000000600007c0c */ /* 0x001fda000bf06270 */
[----:B------:R-:W-:Y:S05]  /*0470*/  @P0 BRA `(.L_x_24) ;  /* 0x00000004000c0947 */ /* 0x000fea0003800000 */
[----:B-1----:R-:W0:Y:S01]  /*0480*/  I2F.U32.RP R7, R3 ;  /* 0x0000000300077306 */ /* 0x002e220000209000 */
[C---:B------:R-:W-:Y:S01]  /*0490*/  IMAD.IADD R6, R3.reuse, 0x1, R0 ;  /* 0x0000000103067824 */ /* 0x040fe200078e0200 */
[----:B------:R-:W-:Y:S01]  /*04a0*/  IADD3 R11, PT, PT, RZ, -R3, RZ ;  /* 0x80000003ff0b7210 */ /* 0x000fe20007ffe0ff */
[----:B------:R-:W-:Y:S01]  /*04b0*/  BSSY.RECONVERGENT B1, `(.L_x_25) ;  /* 0x000002a000017945 */ /* 0x000fe20003800200 */
[----:B------:R-:W-:Y:S02]  /*04c0*/  ISETP.NE.U32.AND P2, PT, R3, RZ, PT ;  /* 0x000000ff0300720c */ /* 0x000fe40003f45070 */
[C---:B------:R-:W-:Y:S02]  /*04d0*/  ISETP.GE.AND P0, PT, R6.reuse, UR6, PT ;  /* 0x0000000606007c0c */ /* 0x040fe4000bf06270 */
[----:B------:R-:W-:Y:S02]  /*04e0*/  VIMNMX R2, PT, PT, R6, UR6, !PT ;  /* 0x0000000606027c48 */ /* 0x000fe4000ffe0100 */
[----:B------:R-:W-:-:S04]  /*04f0*/  SEL R9, RZ, 0x1, P0 ;  /* 0x00000001ff097807 */ /* 0x000fc80000000000 */
[----:B------:R-:W-:Y:S01]  /*0500*/  IADD3 R2, PT, PT, R2, -R6, -R9 ;  /* 0x8000000602027210 */ /* 0x000fe20007ffe809 */
[----:B0-----:R-:W0:Y:S02]  /*0510*/  MUFU.RCP R7, R7 ;  /* 0x0000000700077308 */ /* 0x001e240000001000 */
[----:B0-----:R-:W-:Y:S02]  /*0520*/  VIADD R4, R7, 0xffffffe ;  /* 0x0ffffffe07047836 */ /* 0x001fe40000000000 */
[----:B------:R-:W0:Y:S04]  /*0530*/  LDC.64 R6, c[0x0][0x390] ;  /* 0x0000e400ff067b82 */ /* 0x000e280000000a00 */
[----:B------:R1:W2:Y:S02]  /*0540*/  F2I.FTZ.U32.TRUNC.NTZ R5, R4 ;  /* 0x0000000400057305 */ /* 0x0002a4000021f000 */
[----:B-1----:R-:W-:-:S02]  /*0550*/  HFMA2 R4, -RZ, RZ, 0, 0 ;  /* 0x00000000ff047431 */ /* 0x002fc400000001ff */
[----:B--2---:R-:W-:-:S04]  /*0560*/  IMAD R11, R11, R5, RZ ;  /* 0x000000050b0b7224 */ /* 0x004fc800078e02ff */
[----:B------:R-:W-:-:S06]  /*0570*/  IMAD.HI.U32 R11, R5, R11, R4 ;  /* 0x0000000b050b7227 */ /* 0x000fcc00078e0004 */
[----:B------:R-:W-:-:S04]  /*0580*/  IMAD.HI.U32 R8, R11, R2, RZ ;  /* 0x000000020b087227 */ /* 0x000fc800078e00ff */
[----:B------:R-:W-:-:S04]  /*0590*/  IMAD.MOV R4, RZ, RZ, -R8 ;  /* 0x000000ffff047224 */ /* 0x000fc800078e0a08 */
[----:B------:R-:W-:Y:S02]  /*05a0*/  IMAD R2, R3, R4, R2 ;  /* 0x0000000403027224 */ /* 0x000fe400078e0202 */
[----:B------:R-:W1:Y:S03]  /*05b0*/  LDC.64 R4, c[0x0][0x380] ;  /* 0x0000e000ff047b82 */ /* 0x000e660000000a00 */
        /* <DEDUP_REMOVED lines=9> */
[----:B------:R-:W-:-:S13]  /*0650*/  ISETP.NE.AND P0, PT, R8, 0x3, PT ;  /* 0x000000030800780c */ /* 0x000fda0003f05270 */
[----:B01----:R-:W-:Y:S05]  /*0660*/  @!P0 BRA `(.L_x_26) ;  /* 0x0000000000388947 */ /* 0x003fea0003800000 */
[----:B------:R-:W0:Y:S01]  /*0670*/  LDC.64 R14, c[0x0][0x390] ;  /* 0x0000e400ff0e7b82 */ /* 0x000e220000000a00 */
[----:B------:R-:W-:-:S04]  /*0680*/  IADD3 R2, PT, PT, R2, 0x1, RZ ;  /* 0x0000000102027810 */ /* 0x000fc80007ffe0ff */
[----:B------:R-:W-:-:S03]  /*0690*/  LOP3.LUT R2, R2, 0x3, RZ, 0xc0, !PT ;  /* 0x0000000302027812 */ /* 0x000fc600078ec0ff */
[----:B------:R-:W1:Y:S02]  /*06a0*/  LDC.64 R12, c[0x0][0x380] ;  /* 0x0000e000ff0c7b82 */ /* 0x000e640000000a00 */
[----:B------:R-:W-:-:S07]  /*06b0*/  IMAD.MOV R2, RZ, RZ, -R2 ;  /* 0x000000ffff027224 */ /* 0x000fce00078e0a02 */
.L_x_27:
[----:B-1----:R-:W-:-:S06]  /*06c0*/  IMAD.WIDE R8, R0, 0x4, R12 ;  /* 0x0000000400087825 */ /* 0x002fcc00078e020c */
[----:B------:R-:W0:Y:S01]  /*06d0*/  LDG.E R9, desc[UR4][R8.64] ;  /* 0x0000000408097981 */ /* 0x000e22000c1e1900 */
[----:B------:R-:W-:Y:S01]  /*06e0*/  VIADD R2, R2, 0x1 ;  /* 0x0000000102027836 */ /* 0x000fe20000000000 */
[----:B--2---:R-:W-:-:S04]  /*06f0*/  MOV R17, 0x1 ;  /* 0x0000000100117802 */ /* 0x004fc80000000f00 */
[----:B------:R-:W-:Y:S02]  /*0700*/  ISETP.NE.AND P0, PT, R2, RZ, PT ;  /* 0x000000ff0200720c */ /* 0x000fe40003f05270 */
[----:B------:R-:W-:Y:S01]  /*0710*/  IADD3 R0, PT, PT, R3, R0, RZ ;  /* 0x0000000003007210 */ /* 0x000fe20007ffe0ff */
[----:B0-----:R-:W-:-:S05]  /*0720*/  IMAD.WIDE R10, R9, 0x4, R14 ;  /* 0x00000004090a7825 */ /* 0x001fca00078e020e */
[----:B------:R2:W-:Y:S05]  /*0730*/  REDG.E.ADD.STRONG.GPU desc[UR4][R10.64], R17 ;  /* 0x000000110a00798e */ /* 0x0005ea000c12e104 */
[----:B------:R-:W-:Y:S05]  /*0740*/  @P0 BRA `(.L_x_27) ;  /* 0xfffffffc00dc0947 */ /* 0x000fea000383ffff */
.L_x_26:
[----:B------:R-:W-:Y:S05]  /*0750*/  BSYNC.RECONVERGENT B1 ;  /* 0x0000000000017941 */ /* 0x000fea0003800200 */
.L_x_25:
[----:B------:R-:W-:Y:S05]  /*0760*/  @!P1 BRA `(.L_x_24) ;  /* 0x0000000000509947 */ /* 0x000fea0003800000 */
.L_x_28:
[----:B------:R-:W-:-:S05]  /*0770*/  IMAD.WIDE R18, R0, 0x4, R4 ;  /* 0x0000000400127825 */ /* 0x000fca00078e0204 */
[----:B0-----:R-:W3:Y:S01]  /*0780*/  LDG.E R9, desc[UR4][R18.64] ;  /* 0x0000000412097981 */ /* 0x001ee2000c1e1900 */
[----:B------:R-:W-:Y:S02]  /*0790*/  IMAD.MOV.U32 R23, RZ, RZ, 0x1 ;  /* 0x00000001ff177424 */ /* 0x000fe400078e00ff */
[----:B--2---:R-:W-:-:S04]  /*07a0*/  IMAD.WIDE R10, R3, 0x4, R18 ;  /* 0x00000004030a7825 */ /* 0x004fc800078e0212 */
[----:B---3--:R-:W-:-:S05]  /*07b0*/  IMAD.WIDE R8, R9, 0x4, R6 ;  /* 0x0000000409087825 */ /* 0x008fca00078e0206 */
[----:B------:R0:W-:Y:S04]  /*07c0*/  REDG.E.ADD.STRONG.GPU desc[UR4][R8.64], R23 ;  /* 0x000000170800798e */ /* 0x0001e8000c12e104 */
[----:B------:R-:W2:Y:S01]  /*07d0*/  LDG.E R13, desc[UR4][R10.64] ;  /* 0x000000040a0d7981 */ /* 0x000ea2000c1e1900 */
[----:B------:R-:W-:-:S04]  /*07e0*/  IMAD.WIDE R14, R3, 0x4, R10 ;  /* 0x00000004030e7825 */ /* 0x000fc800078e020a */
[----:B--2---:R-:W-:-:S05]  /*07f0*/  IMAD.WIDE R12, R13, 0x4, R6 ;  /* 0x000000040d0c7825 */ /* 0x004fca00078e0206 */
[----:B------:R0:W-:Y:S04]  /*0800*/  REDG.E.ADD.STRONG.GPU desc[UR4][R12.64], R23 ;  /* 0x000000170c00798e */ /* 0x0001e8000c12e104 */
[----:B------:R-:W2:Y:S01]  /*0810*/  LDG.E R17, desc[UR4][R14.64] ;  /* 0x000000040e117981 */ /* 0x000ea2000c1e1900 */
[C---:B------:R-:W-:Y:S01]  /*0820*/  IMAD.WIDE R18, R3.reuse, 0x4, R14 ;  /* 0x0000000403127825 */ /* 0x040fe200078e020e */
[----:B------:R-:W-:-:S03]  /*0830*/  LEA R0, R3, R0, 0x2 ;  /* 0x0000000003007211 */ /* 0x000fc600078e10ff */
[----:B--2---:R-:W-:-:S05]  /*0840*/  IMAD.WIDE R16, R17, 0x4, R6 ;  /* 0x0000000411107825 */ /* 0x004fca00078e0206 */
[----:B------:R0:W-:Y:S04]  /*0850*/  REDG.E.ADD.STRONG.GPU desc[UR4][R16.64], R23 ;  /* 0x000000171000798e */ /* 0x0001e8000c12e104 */
[----:B------:R-:W2:Y:S01]  /*0860*/  LDG.E R19, desc[UR4][R18.64] ;  /* 0x0000000412137981 */ /* 0x000ea2000c1e1900 */
[----:B------:R-:W-:Y:S01]  /*0870*/  ISETP.GE.AND P0, PT, R0, UR6, PT ;  /* 0x0000000600007c0c */ /* 0x000fe2000bf06270 */
[----:B--2---:R-:W-:-:S05]  /*0880*/  IMAD.WIDE R20, R19, 0x4, R6 ;  /* 0x0000000413147825 */ /* 0x004fca00078e0206 */
[----:B------:R0:W-:Y:S07]  /*0890*/  REDG.E.ADD.STRONG.GPU desc[UR4][R20.64], R23 ;  /* 0x000000171400798e */ /* 0x0001ee000c12e104 */
[----:B------:R-:W-:Y:S05]  /*08a0*/  @!P0 BRA `(.L_x_28) ;  /* 0xfffffffc00b08947 */ /* 0x000fea000383ffff */
.L_x_24:
[----:B------:R-:W-:Y:S05]  /*08b0*/  BSYNC.RECONVERGENT B0 ;  /* 0x0000000000007941 */ /* 0x000fea0003800200 */
.L_x_23:
[----:B------:R-:W-:Y:S06]  /*08c0*/  BAR.SYNC.DEFER_BLOCKING 0x0 ;  /* 0x0000000000007b1d */ /* 0x000fec0000010000 */
[----:B------:R-:W-:Y:S05]  /*08d0*/  EXIT ;  /* 0x000000000000794d */ /* 0x000fea0003800000 */
.L_x_29:
        /* <DEDUP_REMOVED lines=10> */
.L_x_33:


//--------------------- .nv.shared.reserved.0     --------------------------
	.section	.nv.shared.reserved.0,"aw",@nobits
	.weak		__nv_reservedSMEM_offset_0_alias
	.size		__nv_reservedSMEM_offset_0_alias, 0, 64
	.other		__nv_reservedSMEM_offset_0_alias,@"STO_CUDA_RESERVED_SHARED STV_DEFAULT"
__nv_reservedSMEM_offset_0_alias:
	.zero		0
	.zero		64


//--------------------- .nv.shared._Z9scan_cudaPiS_S_i --------------------------
	.section	.nv.shared._Z9scan_cudaPiS_S_i,"aw",@nobits
	.sectionflags	@""
	.align	4
.nv.shared._Z9scan_cudaPiS_S_i:
	.zero		3136


//--------------------- .nv.constant0._Z13result_kernelPiS_S_i --------------------------
	.section	.nv.constant0._Z13result_kernelPiS_S_i,"a",@progbits
	.sectionflags	@""
	.align	4
.nv.constant0._Z13result_kernelPiS_S_i:
	.zero		924


//--------------------- .nv.constant0._Z9scan_cudaPiS_S_i --------------------------
	.section	.nv.constant0._Z9scan_cudaPiS_S_i,"a",@progbits
	.sectionflags	@""
	.align	4
.nv.constant0._Z9scan_cudaPiS_S_i:
	.zero		924


//--------------------- .nv.constant0._Z9scan_distPiS_ --------------------------
	.section	.nv.constant0._Z9scan_distPiS_,"a",@progbits
	.sectionflags	@""
	.align	4
.nv.constant0._Z9scan_distPiS_:
	.zero		912


//--------------------- .nv.constant0._Z5histoPiiS_i --------------------------
	.section	.nv.constant0._Z5histoPiiS_i,"a",@progbits
	.sectionflags	@""
	.align	4
.nv.constant0._Z5histoPiiS_i:
	.zero		924


//--------------------- SYMBOLS --------------------------

	.type		.nv.reservedSmem.offset0,@object
	.size		.nv.reservedSmem.offset0,0x4
	.type		.nv.reservedSmem.cap,@object
	.size		.nv.reservedSmem.cap,0x4
